def gluon_wgmma(
    a_ptr,
    b_ptr,
    c_ptr,
    M,
    N,
    K,
    stride_am,
    stride_bk,
    stride_cm,
    BLOCK_M: gl.constexpr,
    BLOCK_N: gl.constexpr,
    BLOCK_K: gl.constexpr,
    DTYPE: gl.constexpr,
    A_LAYOUT: gl.constexpr,
    B_LAYOUT: gl.constexpr,
    C_LAYOUT: gl.constexpr,
    B_SHAPE: gl.constexpr,
    TRANS_B: gl.constexpr,
    NUM_BUFFERS: gl.constexpr,
    NUM_WARPS: gl.constexpr,
):
    a_desc = tma.make_tensor_descriptor(
        a_ptr, [M, K], [stride_am, 1], [BLOCK_M, BLOCK_K], A_LAYOUT
    )
    b_desc = tma.make_tensor_descriptor(
        b_ptr,
        [N, K] if TRANS_B else [K, N],
        [stride_bk, 1],
        B_SHAPE,
        B_LAYOUT,
    )
    c_desc = tma.make_tensor_descriptor(
        c_ptr, [M, N], [stride_cm, 1], [BLOCK_M, BLOCK_N], C_LAYOUT
    )

    a_bufs = gl.allocate_shared_memory(
        DTYPE, [NUM_BUFFERS, BLOCK_M, BLOCK_K], A_LAYOUT
    )
    b_bufs = gl.allocate_shared_memory(DTYPE, [NUM_BUFFERS] + B_SHAPE, B_LAYOUT)

    pid_m = gl.program_id(0)
    pid_n = gl.program_id(1)
    off_m = pid_m * BLOCK_M
    off_n = pid_n * BLOCK_N

    mma_layout: gl.constexpr = pick_wgmma_layout(DTYPE, BLOCK_M, BLOCK_N, NUM_WARPS)
    acc = warpgroup_mma_init(
        gl.zeros((BLOCK_M, BLOCK_N), dtype=gl.float32, layout=mma_layout)
    )

    bars = gl.allocate_shared_memory(
        gl.int64, [NUM_BUFFERS, 1], mbarrier.MBarrierLayout()
    )
    for i in gl.static_range(NUM_BUFFERS):
        mbarrier.init(bars.index(i), count=1)
    idx = 0
    phase = 0

    for k in range(0, K, BLOCK_K):
        a = a_bufs.index(idx)
        b = b_bufs.index(idx)
        bar = bars.index(idx)
        mbarrier.expect(bar, a_desc.block_type.nbytes + b_desc.block_type.nbytes)
        tma.async_copy_global_to_shared(a_desc, [off_m, k], bar, a)
        tma.async_copy_global_to_shared(
            b_desc, [off_n, k] if TRANS_B else [k, off_n], bar, b
        )
        mbarrier.wait(bar, phase=phase)

        if TRANS_B:
            b = b.permute((1, 0))
        acc = warpgroup_mma_wait(num_outstanding=0, deps=(acc,))
        acc = warpgroup_mma(a, b, acc, is_async=True)

        idx += 1
        if idx == NUM_BUFFERS:
            idx = 0
            phase ^= 1

    acc = warpgroup_mma_wait(num_outstanding=0, deps=(acc,))
    for i in gl.static_range(NUM_BUFFERS):
        mbarrier.invalidate(bars.index(i))

    c_smem = gl.allocate_shared_memory(DTYPE, [BLOCK_M, BLOCK_N], C_LAYOUT)
    c_smem.store(acc.to(DTYPE))
    fence_async_shared()
    tma.async_copy_shared_to_global(c_desc, [off_m, off_n], c_smem)
    tma.store_wait(pendings=0)

# config = {"BLOCK_K": 64, "BLOCK_M": 128, "BLOCK_N": 64, "arch": "sm_90", "dtype": "fp16", "num_buffers": 1, "num_warps": 4, "trans_b": 0}
# arch = sm_90


// ===== COMPILED SASS (sm_90a) =====

	.target	sm_90a

	.elftype	@"ET_EXEC"


//--------------------- .note.nv.tkinfo           --------------------------
	.section	.note.nv.tkinfo,"",@"SHT_NOTE"
	.sectionflags	@"SHF_NOTE_NV_TKINFO"
	.tkinfo
        /*0018*/ 	.word	0x00000002
        /*0030*/ 	.string	""
        /*0030*/ 	.string	"ptxas"
        /*0030*/ 	.string	"Cuda compilation tools, release 13.0, V13.0.88"
        /*0030*/ 	.string	"Build cuda_13.0.r13.0/compiler.36424714_0"
        /*0030*/ 	.string	"-v  -suppress-debug-info  -lineinfo  -arch sm_90a "



//--------------------- .note.nv.cuinfo           --------------------------
	.section	.note.nv.cuinfo,"",@"SHT_NOTE"
	.sectionflags	@"SHF_NOTE_NV_CUINFO"
        /*0018*/ 	.short	0x0002
        /*001a*/ 	.short	0x005a
        /*001c*/ 	.short	0x0082
	.zero		2


//--------------------- .nv.info                  --------------------------
	.section	.nv.info,"",@"SHT_CUDA_INFO"
	.align	4


	//----- nvinfo : EIATTR_REGCOUNT
	.align		4
        /*0000*/ 	.byte	0x04, 0x2f
        /*0002*/ 	.short	(.L_1 - .L_0)
	.align		4
.L_0:
        /*0004*/ 	.word	index@(gluon_wgmma)
        /*0008*/ 	.word	0x0000005a


	//----- nvinfo : EIATTR_FRAME_SIZE
	.align		4
.L_1:
        /*000c*/ 	.byte	0x04, 0x11
        /*000e*/ 	.short	(.L_3 - .L_2)
	.align		4
.L_2:
        /*0010*/ 	.word	index@(gluon_wgmma)
        /*0014*/ 	.word	0x00000000


	//----- nvinfo : EIATTR_MIN_STACK_SIZE
	.align		4
.L_3:
        /*0018*/ 	.byte	0x04, 0x12
        /*001a*/ 	.short	(.L_5 - .L_4)
	.align		4
.L_4:
        /*001c*/ 	.word	index@(gluon_wgmma)
        /*0020*/ 	.word	0x00000000
.L_5:


//--------------------- .nv.compat                --------------------------
	.section	.nv.compat,"",@"SHT_CUDA_COMPAT_INFO"
	.align	4
        /*0000*/ 	.byte	0x02, 0x09, 0x01, 0x00, 0x02, 0x02, 0x04, 0x00, 0x02, 0x05, 0x05, 0x00, 0x03, 0x07, 0x01, 0x01
        /*0010*/ 	.byte	0x02, 0x03, 0x03, 0x00, 0x02, 0x06, 0x01, 0x00, 0x04, 0x0b, 0x08, 0x00, 0x00, 0x00, 0x00, 0x00
        /*0020*/ 	.byte	0x00, 0x00, 0x00, 0x00


//--------------------- .nv.info.gluon_wgmma      --------------------------
	.section	.nv.info.gluon_wgmma,"",@"SHT_CUDA_INFO"
	.sectionflags	@""
	.align	4


	//----- nvinfo : EIATTR_CUDA_API_VERSION
	.align		4
        /*0000*/ 	.byte	0x04, 0x37
        /*0002*/ 	.short	(.L_7 - .L_6)
.L_6:
        /*0004*/ 	.word	0x00000082


	//----- nvinfo : EIATTR_KPARAM_INFO
	.align		4
.L_7:
        /*0008*/ 	.byte	0x04, 0x17
        /*000a*/ 	.short	(.L_9 - .L_8)
.L_8:
        /*000c*/ 	.word	0x00000000
        /*0010*/ 	.short	0x000a
        /*0012*/ 	.short	0x0048
        /*0014*/ 	.byte	0x00, 0xf4, 0x21, 0x00


	//----- nvinfo : EIATTR_KPARAM_INFO
	.align		4
.L_9:
        /*0018*/ 	.byte	0x04, 0x17
        /*001a*/ 	.short	(.L_11 - .L_10)
.L_10:
        /*001c*/ 	.word	0x00000000
        /*0020*/ 	.short	0x0009
        /*0022*/ 	.short	0x0040
        /*0024*/ 	.byte	0x00, 0xf4, 0x21, 0x00


	//----- nvinfo : EIATTR_KPARAM_INFO
	.align		4
.L_11:
        /*0028*/ 	.byte	0x04, 0x17
        /*002a*/ 	.short	(.L_13 - .L_12)
.L_12:
        /*002c*/ 	.word	0x00000000
        /*0030*/ 	.short	0x0008
        /*0032*/ 	.short	0x0038
        /*0034*/ 	.byte	0x00, 0xf0, 0x21, 0x00


	//----- nvinfo : EIATTR_KPARAM_INFO
	.align		4
.L_13:
        /*0038*/ 	.byte	0x04, 0x17
        /*003a*/ 	.short	(.L_15 - .L_14)
.L_14:
        /*003c*/ 	.word	0x00000000
        /*0040*/ 	.short	0x0007
        /*0042*/ 	.short	0x0030
        /*0044*/ 	.byte	0x00, 0xf0, 0x21, 0x00


	//----- nvinfo : EIATTR_KPARAM_INFO
	.align		4
.L_15:
        /*0048*/ 	.byte	0x04, 0x17
        /*004a*/ 	.short	(.L_17 - .L_16)
.L_16:
        /*004c*/ 	.word	0x00000000
        /*0050*/ 	.short	0x0006
        /*0052*/ 	.short	0x0028
        /*0054*/ 	.byte	0x00, 0xf0, 0x21, 0x00


	//----- nvinfo : EIATTR_KPARAM_INFO
	.align		4
.L_17:
        /*0058*/ 	.byte	0x04, 0x17
        /*005a*/ 	.short	(.L_19 - .L_18)
.L_18:
        /*005c*/ 	.word	0x00000000
        /*0060*/ 	.short	0x0005
        /*0062*/ 	.short	0x0020
        /*0064*/ 	.byte	0x00, 0xf0, 0x11, 0x00


	//----- nvinfo : EIATTR_KPARAM_INFO
	.align		4
.L_19:
        /*0068*/ 	.byte	0x04, 0x17
        /*006a*/ 	.short	(.L_21 - .L_20)
.L_20:
        /*006c*/ 	.word	0x00000000
        /*0070*/ 	.short	0x0004
        /*0072*/ 	.short	0x001c
        /*0074*/ 	.byte	0x00, 0xf0, 0x11, 0x00


	//----- nvinfo : EIATTR_KPARAM_INFO
	.align		4
.L_21:
        /*0078*/ 	.byte	0x04, 0x17
        /*007a*/ 	.short	(.L_23 - .L_22)
.L_22:
        /*007c*/ 	.word	0x00000000
        /*0080*/ 	.short	0x0003
        /*0082*/ 	.short	0x0018
        /*0084*/ 	.byte	0x00, 0xf0, 0x11, 0x00


	//----- nvinfo : EIATTR_KPARAM_INFO
	.align		4
.L_23:
        /*0088*/ 	.byte	0x04, 0x17
        /*008a*/ 	.short	(.L_25 - .L_24)
.L_24:
        /*008c*/ 	.word	0x00000000
        /*0090*/ 	.short	0x0002
        /*0092*/ 	.short	0x0010
        /*0094*/ 	.byte	0x00, 0xf4, 0x21, 0x00


	//----- nvinfo : EIATTR_KPARAM_INFO
	.align		4
.L_25:
        /*0098*/ 	.byte	0x04, 0x17
        /*009a*/ 	.short	(.L_27 - .L_26)
.L_26:
        /*009c*/ 	.word	0x00000000
        /*00a0*/ 	.short	0x0001
        /*00a2*/ 	.short	0x0008
        /*00a4*/ 	.byte	0x00, 0xf4, 0x21, 0x00


	//----- nvinfo : EIATTR_KPARAM_INFO
	.align		4
.L_27:
        /*00a8*/ 	.byte	0x04, 0x17
        /*00aa*/ 	.short	(.L_29 - .L_28)
.L_28:
        /*00ac*/ 	.word	0x00000000
        /*00b0*/ 	.short	0x0000
        /*00b2*/ 	.short	0x0000
        /*00b4*/ 	.byte	0x00, 0xf4, 0x21, 0x00


	//----- nvinfo : EIATTR_SPARSE_MMA_MASK
	.align		4
.L_29:
        /*00b8*/ 	.byte	0x03, 0x50
        /*00ba*/ 	.short	0x0000


	//----- nvinfo : EIATTR_MAXREG_COUNT
	.align		4
        /*00bc*/ 	.byte	0x03, 0x1b
        /*00be*/ 	.short	0x00ff


	//----- nvinfo : EIATTR_NUM_BARRIERS
	.align		4
        /*00c0*/ 	.byte	0x02, 0x4c
        /*00c2*/ 	.byte	0x01
	.zero		1


	//----- nvinfo : EIATTR_MERCURY_ISA_VERSION
	.align		4
        /*00c4*/ 	.byte	0x03, 0x5f
        /*00c6*/ 	.short	0x0101


	//----- nvinfo : EIATTR_INT_WARP_WIDE_INSTR_OFFSETS
	.align		4
        /*00c8*/ 	.byte	0x04, 0x31
        /*00ca*/ 	.short	(.L_31 - .L_30)


	//   ....[0]....
.L_30:
        /*00cc*/ 	.word	0x00001410


	//   ....[1]....
        /*00d0*/ 	.word	0x000014a0


	//   ....[2]....
        /*00d4*/ 	.word	0x00001950


	//   ....[3]....
        /*00d8*/ 	.word	0x00001960


	//   ....[4]....
        /*00dc*/ 	.word	0x00001970


	//   ....[5]....
        /*00e0*/ 	.word	0x00001980


	//   ....[6]....
        /*00e4*/ 	.word	0x00001e00


	//   ....[7]....
        /*00e8*/ 	.word	0x00001e20


	//----- nvinfo : EIATTR_COOP_GROUP_MASK_REGIDS
	.align		4
.L_31:
        /*00ec*/ 	.byte	0x04, 0x29
        /*00ee*/ 	.short	(.L_33 - .L_32)


	//   ....[0]....
.L_32:
        /*00f0*/ 	.word	0xffffffff


	//   ....[1]....
        /*00f4*/ 	.word	0xffffffff


	//   ....[2]....
        /*00f8*/ 	.word	0xffffffff


	//----- nvinfo : EIATTR_COOP_GROUP_INSTR_OFFSETS
	.align		4
.L_33:
        /*00fc*/ 	.byte	0x04, 0x28
        /*00fe*/ 	.short	(.L_35 - .L_34)


	//   ....[0]....
.L_34:
        /*0100*/ 	.word	0x00000150


	//   ....[1]....
        /*0104*/ 	.word	0x00000720


	//   ....[2]....
        /*0108*/ 	.word	0x00000cd0


	//----- nvinfo : EIATTR_MBARRIER_INSTR_OFFSETS
	.align		4
.L_35:
        /*010c*/ 	.byte	0x04, 0x39
        /*010e*/ 	.short	(.L_37 - .L_36)


	//   ....[0]....
.L_36:
        /*0110*/ 	.word	0x00001530
        /*0114*/ 	.word	0x000000ff
        /*0118*/ 	.word	0x00006000
        /*011c*/ 	.short	0x0100
        /*011e*/ 	.byte	0x08
	.zero		1


	//   ....[1]....
        /*0120*/ 	.word	0x00001a90
        /*0124*/ 	.word	0x000000ff
        /*0128*/ 	.word	0x00006000
        /*012c*/ 	.short	0x010a
        /*012e*/ 	.byte	0x08
	.zero		1


	//   ....[2]....
        /*0130*/ 	.word	0x00001da0
        /*0134*/ 	.word	0x000000ff
        /*0138*/ 	.word	0x00006000
        /*013c*/ 	.short	0x0108
        /*013e*/ 	.byte	0x08
	.zero		1


	//   ....[3]....
        /*0140*/ 	.word	0x000020c0
        /*0144*/ 	.word	0x000000ff
        /*0148*/ 	.word	0x00006000
        /*014c*/ 	.short	0x010a
        /*014e*/ 	.byte	0x08
	.zero		1


	//----- nvinfo : EIATTR_NUM_MBARRIERS
	.align		4
.L_37:
        /*0150*/ 	.byte	0x03, 0x38
        /*0152*/ 	.short	0x0001


	//----- nvinfo : EIATTR_EXIT_INSTR_OFFSETS
	.align		4
        /*0154*/ 	.byte	0x04, 0x1c
        /*0156*/ 	.short	(.L_39 - .L_38)


	//   ....[0]....
.L_38:
        /*0158*/ 	.word	0x000020b0


	//----- nvinfo : EIATTR_REQNTID
	.align		4
.L_39:
        /*015c*/ 	.byte	0x04, 0x10
        /*015e*/ 	.short	(.L_41 - .L_40)
.L_40:
        /*0160*/ 	.word	0x00000080
        /*0164*/ 	.word	0x00000001
        /*0168*/ 	.word	0x00000001


	//----- nvinfo : EIATTR_CRS_STACK_SIZE
	.align		4
.L_41:
        /*016c*/ 	.byte	0x04, 0x1e
        /*016e*/ 	.short	(.L_43 - .L_42)
.L_42:
        /*0170*/ 	.word	0x00000000


	//----- nvinfo : EIATTR_CBANK_PARAM_SIZE
	.align		4
.L_43:
        /*0174*/ 	.byte	0x03, 0x19
        /*0176*/ 	.short	0x0050


	//----- nvinfo : EIATTR_PARAM_CBANK
	.align		4
        /*0178*/ 	.byte	0x04, 0x0a
        /*017a*/ 	.short	(.L_45 - .L_44)
	.align		4
.L_44:
        /*017c*/ 	.word	index@(.nv.constant0.gluon_wgmma)
        /*0180*/ 	.short	0x0210
        /*0182*/ 	.short	0x0050


	//----- nvinfo : EIATTR_SW_WAR
	.align		4
.L_45:
        /*0184*/ 	.byte	0x04, 0x36
        /*0186*/ 	.short	(.L_47 - .L_46)
.L_46:
        /*0188*/ 	.word	0x00000008
.L_47:


//--------------------- .nv.callgraph             --------------------------
	.section	.nv.callgraph,"",@"SHT_CUDA_CALLGRAPH"
	.align	4
	.sectionentsize	8
	.align		4
        /*0000*/ 	.word	0x00000000
	.align		4
        /*0004*/ 	.word	0xffffffff
	.align		4
        /*0008*/ 	.word	0x00000000
	.align		4
        /*000c*/ 	.word	0xfffffffe
	.align		4
        /*0010*/ 	.word	0x00000000
	.align		4
        /*0014*/ 	.word	0xfffffffd
	.align		4
        /*0018*/ 	.word	0x00000000
	.align		4
        /*001c*/ 	.word	0xfffffffc


//--------------------- .text.gluon_wgmma         --------------------------
	.section	.text.gluon_wgmma,"ax",@progbits
	.align	128
        .global         gluon_wgmma
        .type           gluon_wgmma,@function
        .size           gluon_wgmma,(.L_x_52 - gluon_wgmma)
        .other          gluon_wgmma,@"STO_CUDA_ENTRY STV_DEFAULT"
gluon_wgmma:
.text.gluon_wgmma:
[----:B------:R-:W-:Y:S01]  /*0000*/  LDC R1, c[0x0][0x28] ;  /* 0x00000a00ff017b82 */ /* 0x000fe20000000800 */
[----:B------:R-:W1:Y:S07]  /*0010*/  S2R R0, SR_TID.X ;  /* 0x0000000000007919 */ /* 0x000e6e0000002100 */
[----:B------:R-:W2:Y:S01]  /*0020*/  S2UR UR4, SR_CgaCtaId ;  /* 0x00000000000479c3 */ /* 0x000ea20000008800 */
[----:B------:R-:W-:Y:S01]  /*0030*/  UMOV UR8, 0x400 ;  /* 0x0000040000087882 */ /* 0x000fe20000000000 */
[----:B------:R-:W-:Y:S01]  /*0040*/  ULDC UR6, c[0x0][0xc] ;  /* 0x0000030000067ab9 */ /* 0x000fe20000000800 */
[----:B------:R-:W-:Y:S01]  /*0050*/  ULDC.64 UR48, c[0x0][0x250] ;  /* 0x0000940000307ab9 */ /* 0x000fe20000000a00 */
[----:B------:R-:W-:Y:S04]  /*0060*/  BSSY B0, `(.L_x_0) ;  /* 0x000001e000007945 */ /* 0x000fe80003800000 */
[----:B------:R-:W3:Y:S08]  /*0070*/  LDC R3, c[0x0][0x228] ;  /* 0x00008a00ff037b82 */ /* 0x000ef00000000800 */
[----:B------:R-:W4:Y:S08]  /*0080*/  LDC R11, c[0x0][0x230] ;  /* 0x00008c00ff0b7b82 */ /* 0x000f300000000800 */
[----:B------:R-:W-:Y:S01]  /*0090*/  S2UR UR50, SR_CTAID.Y ;  /* 0x00000000003279c3 */ /* 0x000fe20000002600 */
[----:B--2---:R-:W-:-:S03]  /*00a0*/  ULEA UR8, UR4, UR8, 0x18 ;  /* 0x0000000804087291 */ /* 0x004fc6000f8ec03f */
[----:B------:R-:W-:Y:S01]  /*00b0*/  ULDC UR4, c[0x0][0x10] ;  /* 0x0000040000047ab9 */ /* 0x000fe20000000800 */
[----:B-1----:R-:W-:-:S03]  /*00c0*/  LOP3.LUT R2, R0, 0x7f, RZ, 0xc0, !PT ;  /* 0x0000007f00027812 */ /* 0x002fc600078ec0ff */
[----:B------:R-:W1:Y:S01]  /*00d0*/  S2UR UR5, SR_CTAID.Z ;  /* 0x00000000000579c3 */ /* 0x000e620000002700 */
[----:B---3--:R-:W-:Y:S01]  /*00e0*/  VIADD R3, R3, 0xffffffff ;  /* 0xffffffff03037836 */ /* 0x008fe20000000000 */
[C---:B------:R-:W-:Y:S02]  /*00f0*/  ISETP.GE.U32.AND P0, PT, R2.reuse, 0x20, PT ;  /* 0x000000200200780c */ /* 0x040fe40003f06070 */
[C---:B------:R-:W-:Y:S02]  /*0100*/  ISETP.NE.U32.AND P2, PT, R2.reuse, RZ, PT ;  /* 0x000000ff0200720c */ /* 0x040fe40003f45070 */
[----:B------:R-:W-:Y:S02]  /*0110*/  LEA R14, R2, UR8, 0x2 ;  /* 0x00000008020e7c11 */ /* 0x000fe4000f8e10ff */
[----:B------:R-:W2:Y:S01]  /*0120*/  S2UR UR51, SR_CTAID.X ;  /* 0x00000000003379c3 */ /* 0x000ea20000002500 */
[----:B----4-:R-:W-:-:S06]  /*0130*/  VIADD R12, R11, 0xffffffff ;  /* 0xffffffff0b0c7836 */ /* 0x010fcc0000000000 */
[----:B------:R3:W-:Y:S01]  /*0140*/  @!P0 STS [R14], RZ ;  /* 0x000000ff0e008388 */ /* 0x0007e20000000800 */
[----:B------:R-:W-:-:S03]  /*0150*/  NOP ;  /* 0x0000000000007918 */ /* 0x000fc60000000000 */
[----:B------:R3:W-:Y:S01]  /*0160*/  @!P2 STS [UR8+0x24], R3 ;  /* 0x00002403ff00a988 */ /* 0x0007e20008000808 */
[----:B-1----:R-:W-:-:S03]  /*0170*/  UIMAD UR4, UR5, UR4, UR50 ;  /* 0x00000004050472a4 */ /* 0x002fc6000f8e0232 */
[----:B------:R3:W-:Y:S01]  /*0180*/  @!P2 STS [UR8+0x20], R12 ;  /* 0x0000200cff00a988 */ /* 0x0007e20008000808 */
[----:B--2---:R-:W-:-:S04]  /*0190*/  UIMAD UR4, UR4, UR6, UR51 ;  /* 0x00000006040472a4 */ /* 0x004fc8000f8e0233 */
[----:B------:R-:W-:-:S04]  /*01a0*/  UIMAD UR4, UR4, 0x180, URZ ;  /* 0x00000180040478a4 */ /* 0x000fc8000f8e023f */
[----:B------:R-:W-:-:S04]  /*01b0*/  UIADD3 UR16, UP0, UR4, UR48, URZ ;  /* 0x0000003004107290 */ /* 0x000fc8000ff1e03f */
[----:B------:R-:W-:Y:S01]  /*01c0*/  ULEA.HI.X.SX32 UR17, UR4, UR49, 0x1, UP0 ;  /* 0x0000003104117291 */ /* 0x000fe200080f0e3f */
[----:B---3--:R-:W-:Y:S11]  /*01d0*/  @P2 BRA `(.L_x_1) ;  /* 0x0000000000182947 */ /* 0x008ff60003800000 */
[----:B------:R-:W1:Y:S01]  /*01e0*/  LDS R4, [UR8+0x8] ;  /* 0x00000808ff047984 */ /* 0x000e620008000800 */
[----:B------:R-:W2:Y:S01]  /*01f0*/  LDC.64 R6, c[0x0][0x210] ;  /* 0x00008400ff067b82 */ /* 0x000ea20000000a00 */
[----:B------:R-:W-:Y:S02]  /*0200*/  IMAD.MOV.U32 R5, RZ, RZ, 0x70 ;  /* 0x00000070ff057424 */ /* 0x000fe400078e00ff */
[----:B--2---:R2:W-:Y:S03]  /*0210*/  STS.64 [UR8], R6 ;  /* 0x00000006ff007988 */ /* 0x0045e60008000a08 */
[----:B-1----:R-:W-:-:S05]  /*0220*/  LOP3.LUT R4, R4, 0x10, R5, 0xd8, !PT ;  /* 0x0000001004047812 */ /* 0x002fca00078ed805 */
[----:B------:R2:W-:Y:S02]  /*0230*/  STS [UR8+0x8], R4 ;  /* 0x00000804ff007988 */ /* 0x0005e40008000808 */
.L_x_1:
[----:B------:R-:W-:Y:S05]  /*0240*/  BSYNC B0 ;  /* 0x0000000000007941 */ /* 0x000fea0003800000 */
.L_x_0:
[----:B------:R-:W-:Y:S04]  /*0250*/  BSSY B0, `(.L_x_2) ;  /* 0x000000a000007945 */ /* 0x000fe80003800000 */
[----:B------:R-:W-:Y:S05]  /*0260*/  @P2 BRA `(.L_x_3) ;  /* 0x0000000000202947 */ /* 0x000fea0003800000 */
[----:B--2---:R-:W1:Y:S01]  /*0270*/  LDS R4, [UR8+0x34] ;  /* 0x00003408ff047984 */ /* 0x004e620008000800 */
[----:B------:R-:W-:Y:S02]  /*0280*/  IMAD.MOV.U32 R5, RZ, RZ, 0x3f000000 ;  /* 0x3f000000ff057424 */ /* 0x000fe400078e00ff */
[----:B------:R-:W-:Y:S01]  /*0290*/  @!P2 IMAD.MOV.U32 R6, RZ, RZ, 0x7f ;  /* 0x0000007fff06a424 */ /* 0x000fe200078e00ff */
[----:B------:R-:W2:Y:S02]  /*02a0*/  @!P2 LDS R7, [UR8+0x38] ;  /* 0x00003808ff07a984 */ /* 0x000ea40008000800 */
[----:B-1----:R-:W-:Y:S02]  /*02b0*/  LOP3.LUT R4, R4, 0xff000000, R5, 0xb8, !PT ;  /* 0xff00000004047812 */ /* 0x002fe400078eb805 */
[----:B--2---:R-:W-:-:S03]  /*02c0*/  @!P2 LOP3.LUT R5, R7, 0xff, R6, 0xb8, !PT ;  /* 0x000000ff0705a812 */ /* 0x004fc600078eb806 */
[----:B------:R1:W-:Y:S04]  /*02d0*/  STS [UR8+0x34], R4 ;  /* 0x00003404ff007988 */ /* 0x0003e80008000808 */
[----:B------:R1:W-:Y:S02]  /*02e0*/  @!P2 STS [UR8+0x38], R5 ;  /* 0x00003805ff00a988 */ /* 0x0003e40008000808 */
.L_x_3:
[----:B------:R-:W-:Y:S05]  /*02f0*/  BSYNC B0 ;  /* 0x0000000000007941 */ /* 0x000fea0003800000 */
.L_x_2:
[----:B------:R-:W-:Y:S04]  /*0300*/  BSSY B0, `(.L_x_4) ;  /* 0x000000e000007945 */ /* 0x000fe80003800000 */
[----:B------:R-:W-:Y:S05]  /*0310*/  @P2 BRA `(.L_x_5) ;  /* 0x0000000000302947 */ /* 0x000fea0003800000 */
[----:B-1----:R-:W1:Y:S01]  /*0320*/  LDS R5, [UR8+0x34] ;  /* 0x00003408ff057984 */ /* 0x002e620008000800 */
[----:B--2---:R-:W2:Y:S03]  /*0330*/  LDC.64 R6, c[0x0][0x238] ;  /* 0x00008e00ff067b82 */ /* 0x004ea60000000a00 */
[----:B------:R-:W3:Y:S01]  /*0340*/  LDS R4, [UR8+0x1c] ;  /* 0x00001c08ff047984 */ /* 0x000ee20008000800 */
[C---:B--2---:R-:W-:Y:S01]  /*0350*/  SHF.L.U64.HI R7, R6.reuse, 0x1, R7 ;  /* 0x0000000106077819 */ /* 0x044fe20000010207 */
[----:B------:R-:W-:-:S03]  /*0360*/  IMAD.SHL.U32 R6, R6, 0x2, RZ ;  /* 0x0000000206067824 */ /* 0x000fc600078e00ff */
[--C-:B------:R-:W-:Y:S02]  /*0370*/  SHF.R.U32.HI R9, RZ, 0x4, R7.reuse ;  /* 0x00000004ff097819 */ /* 0x100fe40000011607 */
[----:B------:R-:W-:-:S05]  /*0380*/  SHF.R.U64 R6, R6, 0x4, R7 ;  /* 0x0000000406067819 */ /* 0x000fca0000001207 */
[----:B------:R4:W-:Y:S01]  /*0390*/  STS [UR8+0xc], R6 ;  /* 0x00000c06ff007988 */ /* 0x0009e20008000808 */
[----:B-1----:R-:W-:Y:S02]  /*03a0*/  LOP3.LUT R5, R5, 0x7, RZ, 0xb8, !PT ;  /* 0x0000000705057812 */ /* 0x002fe400078eb8ff */
[----:B---3--:R-:W-:-:S03]  /*03b0*/  LOP3.LUT R4, R4, 0xf, R9, 0xb8, !PT ;  /* 0x0000000f04047812 */ /* 0x008fc600078eb809 */
[----:B------:R4:W-:Y:S04]  /*03c0*/  STS [UR8+0x34], R5 ;  /* 0x00003405ff007988 */ /* 0x0009e80008000808 */
[----:B------:R4:W-:Y:S02]  /*03d0*/  STS [UR8+0x1c], R4 ;  /* 0x00001c04ff007988 */ /* 0x0009e40008000808 */
.L_x_5:
[----:B------:R-:W-:Y:S05]  /*03e0*/  BSYNC B0 ;  /* 0x0000000000007941 */ /* 0x000fea0003800000 */
.L_x_4:
[----:B------:R-:W-:Y:S04]  /*03f0*/  BSSY B1, `(.L_x_6) ;  /* 0x000001b000017945 */ /* 0x000fe80003800000 */
[----:B------:R-:W-:Y:S01]  /*0400*/  BSSY B0, `(.L_x_7) ;  /* 0x0000016000007945 */ /* 0x000fe20003800000 */
[----:B-12-4-:R-:W-:-:S03]  /*0410*/  IMAD.MOV.U32 R4, RZ, RZ, RZ ;  /* 0x000000ffff047224 */ /* 0x016fc600078e00ff */
[----:B------:R-:W-:Y:S05]  /*0420*/  @P2 BRA `(.L_x_8) ;  /* 0x0000000000202947 */ /* 0x000fea0003800000 */
[----:B------:R-:W1:Y:S02]  /*0430*/  LDS R5, [UR8+0x34] ;  /* 0x00003408ff057984 */ /* 0x000e640008000800 */
[----:B-1----:R-:W-:-:S05]  /*0440*/  LOP3.LUT R5, R5, 0x38, RZ, 0xb8, !PT ;  /* 0x0000003805057812 */ /* 0x002fca00078eb8ff */
[----:B------:R1:W-:Y:S01]  /*0450*/  STS [UR8+0x34], R5 ;  /* 0x00003405ff007988 */ /* 0x0003e20008000808 */
[----:B------:R-:W-:Y:S05]  /*0460*/  @P2 BRA `(.L_x_9) ;  /* 0x0000000000202947 */ /* 0x000fea0003800000 */
[----:B-1----:R-:W1:Y:S01]  /*0470*/  LDS R5, [UR8+0x8] ;  /* 0x00000808ff057984 */ /* 0x002e620008000800 */
[----:B------:R-:W-:-:S05]  /*0480*/  IMAD.MOV.U32 R6, RZ, RZ, 0x780 ;  /* 0x00000780ff067424 */ /* 0x000fca00078e00ff */
[----:B-1----:R-:W-:-:S05]  /*0490*/  LOP3.LUT R5, R5, 0x300, R6, 0xd8, !PT ;  /* 0x0000030005057812 */ /* 0x002fca00078ed806 */
[----:B------:R1:W-:Y:S02]  /*04a0*/  STS [UR8+0x8], R5 ;  /* 0x00000805ff007988 */ /* 0x0003e40008000808 */
.L_x_8:
[----:B------:R-:W-:Y:S05]  /*04b0*/  @P2 BRA `(.L_x_10) ;  /* 0x0000000000282947 */ /* 0x000fea0003800000 */
[----:B-1----:R-:W1:Y:S02]  /*04c0*/  LDS R5, [UR8+0x8] ;  /* 0x00000808ff057984 */ /* 0x002e640008000800 */
[----:B-1----:R-:W-:-:S05]  /*04d0*/  LOP3.LUT R5, R5, 0x1800, RZ, 0xb8, !PT ;  /* 0x0000180005057812 */ /* 0x002fca00078eb8ff */
[----:B------:R2:W-:Y:S02]  /*04e0*/  STS [UR8+0x8], R5 ;  /* 0x00000805ff007988 */ /* 0x0005e40008000808 */
.L_x_9:
[----:B------:R-:W-:Y:S05]  /*04f0*/  @P2 BREAK B0 ;  /* 0x0000000000002942 */ /* 0x000fea0003800000 */
[----:B------:R-:W-:Y:S05]  /*0500*/  @P2 BRA `(.L_x_11) ;  /* 0x0000000000242947 */ /* 0x000fea0003800000 */
[----:B------:R-:W3:Y:S01]  /*0510*/  LDS R6, [UR8+0x8] ;  /* 0x00000808ff067984 */ /* 0x000ee20008000800 */
[----:B-12---:R-:W-:-:S05]  /*0520*/  IMAD.MOV.U32 R5, RZ, RZ, 0x6000 ;  /* 0x00006000ff057424 */ /* 0x006fca00078e00ff */
[----:B---3--:R-:W-:-:S04]  /*0530*/  LOP3.LUT R5, R6, 0x6000, R5, 0xd8, !PT ;  /* 0x0000600006057812 */ /* 0x008fc800078ed805 */
[----:B------:R-:W-:-:S05]  /*0540*/  LOP3.LUT R5, R5, 0x400000, RZ, 0xb8, !PT ;  /* 0x0040000005057812 */ /* 0x000fca00078eb8ff */
[----:B------:R2:W-:Y:S02]  /*0550*/  STS [UR8+0x8], R5 ;  /* 0x00000805ff007988 */ /* 0x0005e40008000808 */
.L_x_10:
[----:B------:R-:W-:Y:S05]  /*0560*/  BSYNC B0 ;  /* 0x0000000000007941 */ /* 0x000fea0003800000 */
.L_x_7:
[----:B-12---:R-:W1:Y:S02]  /*0570*/  @!P2 LDS R5, [UR8+0x8] ;  /* 0x00000808ff05a984 */ /* 0x006e640008000800 */
[----:B-1----:R-:W-:-:S05]  /*0580*/  @!P2 LOP3.LUT R5, R5, 0x8000, RZ, 0xb8, !PT ;  /* 0x000080000505a812 */ /* 0x002fca00078eb8ff */
[----:B------:R3:W-:Y:S02]  /*0590*/  @!P2 STS [UR8+0x8], R5 ;  /* 0x00000805ff00a988 */ /* 0x0007e40008000808 */
.L_x_11:
[----:B------:R-:W-:Y:S05]  /*05a0*/  BSYNC B1 ;  /* 0x0000000000017941 */ /* 0x000fea0003800000 */
.L_x_6:
[----:B------:R-:W-:Y:S05]  /*05b0*/  WARPSYNC.ALL ;  /* 0x0000000000007948 */ /* 0x000fea0003800000 */
[----:B------:R-:W4:Y:S02]  /*05c0*/  LDC R8, c[0x0][0x22c] ;  /* 0x00008b00ff087b82 */ /* 0x000f240000000800 */
[----:B----4-:R-:W-:Y:S01]  /*05d0*/  VIADD R8, R8, 0xffffffff ;  /* 0xffffffff08087836 */ /* 0x010fe20000000000 */
[----:B------:R-:W-:Y:S06]  /*05e0*/  @P0 BRA `(.L_x_12) ;  /* 0x0000000000280947 */ /* 0x000fec0003800000 */
[----:B-123--:R-:W1:Y:S01]  /*05f0*/  S2R R5, SR_LANEID ;  /* 0x0000000000057919 */ /* 0x00ee620000000000 */
[----:B------:R-:W-:Y:S05]  /*0600*/  WARPSYNC.ALL ;  /* 0x0000000000007948 */ /* 0x000fea0003800000 */
[----:B-1----:R-:W-:-:S05]  /*0610*/  IMAD.SHL.U32 R5, R5, 0x4, RZ ;  /* 0x0000000405057824 */ /* 0x002fca00078e00ff */
[----:B------:R-:W1:Y:S01]  /*0620*/  LDS R9, [R5+UR8] ;  /* 0x0000000805097984 */ /* 0x000e620008000800 */
[----:B------:R-:W-:-:S05]  /*0630*/  IADD3 R6, P1, R5, UR16, RZ ;  /* 0x0000001005067c10 */ /* 0x000fca000ff3e0ff */
[----:B------:R-:W-:-:S05]  /*0640*/  IMAD.X R7, RZ, RZ, UR17, P1 ;  /* 0x00000011ff077e24 */ /* 0x000fca00088e06ff */
[----:B-1----:R4:W5:Y:S01]  /*0650*/  ATOMG.E.EXCH.STRONG.GPU PT, RZ, [R6], R9 ;  /* 0x0000000906ff73a8 */ /* 0x00296200041ee100 */
[----:B------:R-:W-:-:S04]  /*0660*/  DEPBAR {5,4,3,2,1,0} ;  /* 0x0000003f0000791a */ /* 0x000fc80000000000 */
[----:B------:R4:W-:Y:S01]  /*0670*/  UTMACCTL.IV [UR16] ;  /* 0x00000000100079b9 */ /* 0x0009e20008000000 */
[----:B------:R-:W-:Y:S01]  /*0680*/  NOP ;  /* 0x0000000000007918 */ /* 0x000fe20000000000 */
.L_x_12:
[----:B------:R-:W-:Y:S05]  /*0690*/  @P0 BRA `(.L_x_13) ;  /* 0x00000000000c0947 */ /* 0x000fea0003800000 */
[----:B------:R0:W-:Y:S01]  /*06a0*/  UTMACMDFLUSH ;  /* 0x00000000000079b7 */ /* 0x0001e20000000000 */
[----:B------:R-:W-:Y:S05]  /*06b0*/  @P0 BRA `(.L_x_13) ;  /* 0x0000000000040947 */ /* 0x000fea0003800000 */
[----:B------:R-:W-:-:S04]  /*06c0*/  DEPBAR.LE SB0, 0x0 ;  /* 0x000080000000791a */ /* 0x000fc80000000000 */
.L_x_13:
[----:B------:R-:W-:Y:S05]  /*06d0*/  WARPSYNC.ALL ;  /* 0x0000000000007948 */ /* 0x000fea0003800000 */
[----:B-----5:R-:W-:Y:S06]  /*06e0*/  BAR.SYNC.DEFER_BLOCKING 0x0 ;  /* 0x0000000000007b1d */ /* 0x020fec0000010000 */
[----:B------:R-:W-:Y:S02]  /*06f0*/  BSSY B1, `(.L_x_14) ;  /* 0x000000b000017945 */ /* 0x000fe40003800000 */
[----:B------:R-:W-:Y:S06]  /*0700*/  BAR.SYNC.DEFER_BLOCKING 0x0 ;  /* 0x0000000000007b1d */ /* 0x000fec0000010000 */
[----:B------:R5:W-:Y:S01]  /*0710*/  @!P0 STS [R14], RZ ;  /* 0x000000ff0e008388 */ /* 0x000be20000000800 */
[----:B------:R-:W-:Y:S01]  /*0720*/  NOP ;  /* 0x0000000000007918 */ /* 0x000fe20000000000 */
[----:B------:R-:W-:Y:S05]  /*0730*/  @P2 BRA `(.L_x_15) ;  /* 0x0000000000182947 */ /* 0x000fea0003800000 */
[----:B-123--:R-:W1:Y:S01]  /*0740*/  LDS R5, [UR8+0x8] ;  /* 0x00000808ff057984 */ /* 0x00ee620008000800 */
[----:B------:R-:W2:Y:S01]  /*0750*/  LDC.64 R16, c[0x0][0x218] ;  /* 0x00008600ff107b82 */ /* 0x000ea20000000a00 */
[----:B----4-:R-:W-:Y:S02]  /*0760*/  IMAD.MOV.U32 R6, RZ, RZ, 0x70 ;  /* 0x00000070ff067424 */ /* 0x010fe400078e00ff */
[----:B--2---:R2:W-:Y:S03]  /*0770*/  STS.64 [UR8], R16 ;  /* 0x00000010ff007988 */ /* 0x0045e60008000a08 */
[----:B-1----:R-:W-:-:S05]  /*0780*/  LOP3.LUT R5, R5, 0x10, R6, 0xd8, !PT ;  /* 0x0000001005057812 */ /* 0x002fca00078ed806 */
[----:B------:R2:W-:Y:S02]  /*0790*/  STS [UR8+0x8], R5 ;  /* 0x00000805ff007988 */ /* 0x0005e40008000808 */
.L_x_15:
[----:B----4-:R-:W-:Y:S05]  /*07a0*/  BSYNC B1 ;  /* 0x0000000000017941 */ /* 0x010fea0003800000 */
.L_x_14:
[----:B------:R-:W-:Y:S04]  /*07b0*/  BSSY B1, `(.L_x_16) ;  /* 0x000000a000017945 */ /* 0x000fe80003800000 */
[----:B------:R-:W-:Y:S05]  /*07c0*/  @P2 BRA `(.L_x_17) ;  /* 0x0000000000202947 */ /* 0x000fea0003800000 */
[----:B-123--:R-:W1:Y:S01]  /*07d0*/  LDS R5, [UR8+0x34] ;  /* 0x00003408ff057984 */ /* 0x00ee620008000800 */
[----:B------:R-:W-:Y:S02]  /*07e0*/  IMAD.MOV.U32 R10, RZ, RZ, 0x3f000000 ;  /* 0x3f000000ff0a7424 */ /* 0x000fe400078e00ff */
[----:B------:R-:W-:Y:S01]  /*07f0*/  @!P2 IMAD.MOV.U32 R6, RZ, RZ, 0x3f ;  /* 0x0000003fff06a424 */ /* 0x000fe200078e00ff */
[----:B------:R-:W2:Y:S02]  /*0800*/  @!P2 LDS R7, [UR8+0x38] ;  /* 0x00003808ff07a984 */ /* 0x000ea40008000800 */
[----:B-1----:R-:W-:Y:S02]  /*0810*/  LOP3.LUT R5, R5, 0xff000000, R10, 0xb8, !PT ;  /* 0xff00000005057812 */ /* 0x002fe400078eb80a */
[----:B--2---:R-:W-:-:S03]  /*0820*/  @!P2 LOP3.LUT R6, R7, 0xff, R6, 0xb8, !PT ;  /* 0x000000ff0706a812 */ /* 0x004fc600078eb806 */
[----:B------:R4:W-:Y:S04]  /*0830*/  STS [UR8+0x34], R5 ;  /* 0x00003405ff007988 */ /* 0x0009e80008000808 */
[----:B------:R4:W-:Y:S02]  /*0840*/  @!P2 STS [UR8+0x38], R6 ;  /* 0x00003806ff00a988 */ /* 0x0009e40008000808 */
.L_x_17:
[----:B------:R-:W-:Y:S05]  /*0850*/  BSYNC B1 ;  /* 0x0000000000017941 */ /* 0x000fea0003800000 */
.L_x_16:
[----:B------:R-:W-:Y:S04]  /*0860*/  BSSY B1, `(.L_x_18) ;  /* 0x0000004000017945 */ /* 0x000fe80003800000 */
[----:B------:R-:W-:Y:S05]  /*0870*/  @P2 BRA `(.L_x_19) ;  /* 0x0000000000082947 */ /* 0x000fea0003800000 */
[----:B------:R1:W-:Y:S04]  /*0880*/  STS [UR8+0x24], R12 ;  /* 0x0000240cff007988 */ /* 0x0003e80008000808 */
[----:B------:R1:W-:Y:S02]  /*0890*/  STS [UR8+0x20], R8 ;  /* 0x00002008ff007988 */ /* 0x0003e40008000808 */
.L_x_19:
[----:B------:R-:W-:Y:S05]  /*08a0*/  BSYNC B1 ;  /* 0x0000000000017941 */ /* 0x000fea0003800000 */
.L_x_18:
[----:B------:R-:W-:Y:S04]  /*08b0*/  BSSY B1, `(.L_x_20) ;  /* 0x000000e000017945 */ /* 0x000fe80003800000 */
[----:B------:R-:W-:Y:S05]  /*08c0*/  @P2 BRA `(.L_x_21) ;  /* 0x0000000000302947 */ /* 0x000fea0003800000 */
[----:B----4-:R-:W4:Y:S01]  /*08d0*/  LDS R6, [UR8+0x34] ;  /* 0x00003408ff067984 */ /* 0x010f220008000800 */
[----:B-1----:R-:W1:Y:S03]  /*08e0*/  LDC.64 R12, c[0x0][0x240] ;  /* 0x00009000ff0c7b82 */ /* 0x002e660000000a00 */
[----:B--23--:R-:W2:Y:S01]  /*08f0*/  LDS R5, [UR8+0x1c] ;  /* 0x00001c08ff057984 */ /* 0x00cea20008000800 */
[C---:B-1----:R-:W-:Y:S01]  /*0900*/  SHF.L.U64.HI R10, R12.reuse, 0x1, R13 ;  /* 0x000000010c0a7819 */ /* 0x042fe2000001020d */
[----:B------:R-:W-:-:S03]  /*0910*/  IMAD.SHL.U32 R7, R12, 0x2, RZ ;  /* 0x000000020c077824 */ /* 0x000fc600078e00ff */
[--C-:B------:R-:W-:Y:S02]  /*0920*/  SHF.R.U32.HI R12, RZ, 0x4, R10.reuse ;  /* 0x00000004ff0c7819 */ /* 0x100fe4000001160a */
[----:B------:R-:W-:-:S05]  /*0930*/  SHF.R.U64 R7, R7, 0x4, R10 ;  /* 0x0000000407077819 */ /* 0x000fca000000120a */
[----:B------:R1:W-:Y:S01]  /*0940*/  STS [UR8+0xc], R7 ;  /* 0x00000c07ff007988 */ /* 0x0003e20008000808 */
[----:B----4-:R-:W-:Y:S02]  /*0950*/  LOP3.LUT R6, R6, 0x7, RZ, 0xb8, !PT ;  /* 0x0000000706067812 */ /* 0x010fe400078eb8ff */
[----:B--2---:R-:W-:-:S03]  /*0960*/  LOP3.LUT R5, R5, 0xf, R12, 0xb8, !PT ;  /* 0x0000000f05057812 */ /* 0x004fc600078eb80c */
[----:B------:R1:W-:Y:S04]  /*0970*/  STS [UR8+0x34], R6 ;  /* 0x00003406ff007988 */ /* 0x0003e80008000808 */
[----:B------:R1:W-:Y:S02]  /*0980*/  STS [UR8+0x1c], R5 ;  /* 0x00001c05ff007988 */ /* 0x0003e40008000808 */
.L_x_21:
[----:B------:R-:W-:Y:S05]  /*0990*/  BSYNC B1 ;  /* 0x0000000000017941 */ /* 0x000fea0003800000 */
.L_x_20:
[----:B------:R-:W-:Y:S04]  /*09a0*/  BSSY B2, `(.L_x_22) ;  /* 0x000001a000027945 */ /* 0x000fe80003800000 */
[----:B------:R-:W-:Y:S04]  /*09b0*/  BSSY B1, `(.L_x_23) ;  /* 0x0000015000017945 */ /* 0x000fe80003800000 */
[----:B------:R-:W-:Y:S05]  /*09c0*/  @P2 BRA `(.L_x_24) ;  /* 0x0000000000202947 */ /* 0x000fea0003800000 */
[----:B-1234-:R-:W1:Y:S02]  /*09d0*/  LDS R5, [UR8+0x34] ;  /* 0x00003408ff057984 */ /* 0x01ee640008000800 */
[----:B-1----:R-:W-:-:S05]  /*09e0*/  LOP3.LUT R5, R5, 0x38, RZ, 0xb8, !PT ;  /* 0x0000003805057812 */ /* 0x002fca00078eb8ff */
[----:B------:R1:W-:Y:S01]  /*09f0*/  STS [UR8+0x34], R5 ;  /* 0x00003405ff007988 */ /* 0x0003e20008000808 */
[----:B------:R-:W-:Y:S05]  /*0a00*/  @P2 BRA `(.L_x_25) ;  /* 0x0000000000202947 */ /* 0x000fea0003800000 */
[----:B-1----:R-:W1:Y:S01]  /*0a10*/  LDS R5, [UR8+0x8] ;  /* 0x00000808ff057984 */ /* 0x002e620008000800 */
[----:B------:R-:W-:-:S05]  /*0a20*/  IMAD.MOV.U32 R6, RZ, RZ, 0x780 ;  /* 0x00000780ff067424 */ /* 0x000fca00078e00ff */
[----:B-1----:R-:W-:-:S05]  /*0a30*/  LOP3.LUT R5, R5, 0x300, R6, 0xd8, !PT ;  /* 0x0000030005057812 */ /* 0x002fca00078ed806 */
[----:B------:R1:W-:Y:S02]  /*0a40*/  STS [UR8+0x8], R5 ;  /* 0x00000805ff007988 */ /* 0x0003e40008000808 */
.L_x_24:
[----:B------:R-:W-:Y:S05]  /*0a50*/  @P2 BRA `(.L_x_26) ;  /* 0x0000000000282947 */ /* 0x000fea0003800000 */
[----:B-1234-:R-:W1:Y:S02]  /*0a60*/  LDS R5, [UR8+0x8] ;  /* 0x00000808ff057984 */ /* 0x01ee640008000800 */
[----:B-1----:R-:W-:-:S05]  /*0a70*/  LOP3.LUT R5, R5, 0x1800, RZ, 0xb8, !PT ;  /* 0x0000180005057812 */ /* 0x002fca00078eb8ff */
[----:B------:R2:W-:Y:S02]  /*0a80*/  STS [UR8+0x8], R5 ;  /* 0x00000805ff007988 */ /* 0x0005e40008000808 */
.L_x_25:
[----:B------:R-:W-:Y:S05]  /*0a90*/  @P2 BREAK B1 ;  /* 0x0000000000012942 */ /* 0x000fea0003800000 */
[----:B------:R-:W-:Y:S05]  /*0aa0*/  @P2 BRA `(.L_x_27) ;  /* 0x0000000000242947 */ /* 0x000fea0003800000 */
[----:B-12---:R-:W1:Y:S01]  /*0ab0*/  LDS R5, [UR8+0x8] ;  /* 0x00000808ff057984 */ /* 0x006e620008000800 */
[----:B------:R-:W-:-:S05]  /*0ac0*/  IMAD.MOV.U32 R6, RZ, RZ, 0x6000 ;  /* 0x00006000ff067424 */ /* 0x000fca00078e00ff */
[----:B-1----:R-:W-:-:S04]  /*0ad0*/  LOP3.LUT R5, R5, 0x6000, R6, 0xd8, !PT ;  /* 0x0000600005057812 */ /* 0x002fc800078ed806 */
[----:B------:R-:W-:-:S05]  /*0ae0*/  LOP3.LUT R5, R5, 0x400000, RZ, 0xb8, !PT ;  /* 0x0040000005057812 */ /* 0x000fca00078eb8ff */
[----:B------:R1:W-:Y:S02]  /*0af0*/  STS [UR8+0x8], R5 ;  /* 0x00000805ff007988 */ /* 0x0003e40008000808 */
.L_x_26:
[----:B------:R-:W-:Y:S05]  /*0b00*/  BSYNC B1 ;  /* 0x0000000000017941 */ /* 0x000fea0003800000 */
.L_x_23:
[----:B-1234-:R-:W1:Y:S02]  /*0b10*/  @!P2 LDS R5, [UR8+0x8] ;  /* 0x00000808ff05a984 */ /* 0x01ee640008000800 */
[----:B-1----:R-:W-:-:S05]  /*0b20*/  @!P2 LOP3.LUT R5, R5, 0x8000, RZ, 0xb8, !PT ;  /* 0x000080000505a812 */ /* 0x002fca00078eb8ff */
[----:B------:R3:W-:Y:S02]  /*0b30*/  @!P2 STS [UR8+0x8], R5 ;  /* 0x00000805ff00a988 */ /* 0x0007e40008000808 */
.L_x_27:
[----:B------:R-:W-:Y:S05]  /*0b40*/  BSYNC B2 ;  /* 0x0000000000027941 */ /* 0x000fea0003800000 */
.L_x_22:
[----:B------:R-:W-:Y:S05]  /*0b50*/  WARPSYNC.ALL ;  /* 0x0000000000007948 */ /* 0x000fea0003800000 */
[----:B------:R-:W-:-:S04]  /*0b60*/  UIADD3 UR19, UR4, 0x80, URZ ;  /* 0x0000008004137890 */ /* 0x000fc8000fffe03f */
[----:B------:R-:W-:-:S04]  /*0b70*/  UIADD3 UR18, UP0, UR19, UR48, URZ ;  /* 0x0000003013127290 */ /* 0x000fc8000ff1e03f */
[----:B------:R-:W-:Y:S01]  /*0b80*/  ULEA.HI.X.SX32 UR19, UR19, UR49, 0x1, UP0 ;  /* 0x0000003113137291 */ /* 0x000fe200080f0e3f */
[----:B------:R-:W-:Y:S11]  /*0b90*/  @P0 BRA `(.L_x_28) ;  /* 0x0000000000280947 */ /* 0x000ff60003800000 */
[----:B-123--:R-:W1:Y:S01]  /*0ba0*/  S2R R5, SR_LANEID ;  /* 0x0000000000057919 */ /* 0x00ee620000000000 */
[----:B------:R-:W-:Y:S05]  /*0bb0*/  WARPSYNC.ALL ;  /* 0x0000000000007948 */ /* 0x000fea0003800000 */
[----:B-1----:R-:W-:-:S05]  /*0bc0*/  IMAD.SHL.U32 R9, R5, 0x4, RZ ;  /* 0x0000000405097824 */ /* 0x002fca00078e00ff */
[----:B------:R-:W1:Y:S01]  /*0bd0*/  LDS R5, [R9+UR8] ;  /* 0x0000000809057984 */ /* 0x000e620008000800 */
[----:B------:R-:W-:-:S05]  /*0be0*/  IADD3 R6, P1, R9, UR18, RZ ;  /* 0x0000001209067c10 */ /* 0x000fca000ff3e0ff */
[----:B------:R-:W-:-:S05]  /*0bf0*/  IMAD.X R7, RZ, RZ, UR19, P1 ;  /* 0x00000013ff077e24 */ /* 0x000fca00088e06ff */
[----:B-1----:R4:W2:Y:S01]  /*0c00*/  ATOMG.E.EXCH.STRONG.GPU PT, RZ, [R6], R5 ;  /* 0x0000000506ff73a8 */ /* 0x0028a200041ee100 */
[----:B------:R-:W-:-:S04]  /*0c10*/  DEPBAR {5,4,3,2,1,0} ;  /* 0x0000003f0000791a */ /* 0x000fc80000000000 */
[----:B------:R4:W-:Y:S01]  /*0c20*/  UTMACCTL.IV [UR18] ;  /* 0x00000000120079b9 */ /* 0x0009e20008000000 */
[----:B------:R-:W-:Y:S01]  /*0c30*/  NOP ;  /* 0x0000000000007918 */ /* 0x000fe20000000000 */
.L_x_28:
[----:B------:R-:W-:Y:S05]  /*0c40*/  @P0 BRA `(.L_x_29) ;  /* 0x00000000000c0947 */ /* 0x000fea0003800000 */
[----:B------:R0:W-:Y:S01]  /*0c50*/  UTMACMDFLUSH ;  /* 0x00000000000079b7 */ /* 0x0001e20000000000 */
[----:B------:R-:W-:Y:S05]  /*0c60*/  @P0 BRA `(.L_x_29) ;  /* 0x0000000000040947 */ /* 0x000fea0003800000 */
[----:B------:R-:W-:-:S04]  /*0c70*/  DEPBAR.LE SB0, 0x0 ;  /* 0x000080000000791a */ /* 0x000fc80000000000 */
.L_x_29:
[----:B------:R-:W-:Y:S05]  /*0c80*/  WARPSYNC.ALL ;  /* 0x0000000000007948 */ /* 0x000fea0003800000 */
[----:B--2---:R-:W-:Y:S06]  /*0c90*/  BAR.SYNC.DEFER_BLOCKING 0x0 ;  /* 0x0000000000007b1d */ /* 0x004fec0000010000 */
[----:B------:R-:W-:Y:S02]  /*0ca0*/  BSSY B2, `(.L_x_30) ;  /* 0x000000b000027945 */ /* 0x000fe40003800000 */
[----:B------:R-:W-:Y:S06]  /*0cb0*/  BAR.SYNC.DEFER_BLOCKING 0x0 ;  /* 0x0000000000007b1d */ /* 0x000fec0000010000 */
[----:B------:R2:W-:Y:S01]  /*0cc0*/  @!P0 STS [R14], RZ ;  /* 0x000000ff0e008388 */ /* 0x0005e20000000800 */
[----:B------:R-:W-:Y:S01]  /*0cd0*/  NOP ;  /* 0x0000000000007918 */ /* 0x000fe20000000000 */
[----:B------:R-:W-:Y:S05]  /*0ce0*/  @P2 BRA `(.L_x_31) ;  /* 0x0000000000182947 */ /* 0x000fea0003800000 */
[----:B-1-34-:R-:W1:Y:S01]  /*0cf0*/  LDS R5, [UR8+0x8] ;  /* 0x00000808ff057984 */ /* 0x01ae620008000800 */
[----:B------:R-:W3:Y:S01]  /*0d00*/  LDC.64 R12, c[0x0][0x220] ;  /* 0x00008800ff0c7b82 */ /* 0x000ee20000000a00 */
[----:B------:R-:W-:Y:S02]  /*0d10*/  IMAD.MOV.U32 R6, RZ, RZ, 0x70 ;  /* 0x00000070ff067424 */ /* 0x000fe400078e00ff */
[----:B---3--:R3:W-:Y:S03]  /*0d20*/  STS.64 [UR8], R12 ;  /* 0x0000000cff007988 */ /* 0x0087e60008000a08 */
[----:B-1----:R-:W-:-:S05]  /*0d30*/  LOP3.LUT R5, R5, 0x10, R6, 0xd8, !PT ;  /* 0x0000001005057812 */ /* 0x002fca00078ed806 */
[----:B------:R3:W-:Y:S02]  /*0d40*/  STS [UR8+0x8], R5 ;  /* 0x00000805ff007988 */ /* 0x0007e40008000808 */
.L_x_31:
[----:B----4-:R-:W-:Y:S05]  /*0d50*/  BSYNC B2 ;  /* 0x0000000000027941 */ /* 0x010fea0003800000 */
.L_x_30:
[----:B------:R-:W-:Y:S04]  /*0d60*/  BSSY B3, `(.L_x_32) ;  /* 0x0000011000037945 */ /* 0x000fe80003800000 */
[----:B------:R-:W-:Y:S04]  /*0d70*/  BSSY B2, `(.L_x_33) ;  /* 0x000000e000027945 */ /* 0x000fe80003800000 */
[----:B------:R-:W-:Y:S05]  /*0d80*/  @P2 BRA `(.L_x_34) ;  /* 0x0000000000242947 */ /* 0x000fea0003800000 */
[----:B-1-3--:R-:W1:Y:S01]  /*0d90*/  LDS R5, [UR8+0x34] ;  /* 0x00003408ff057984 */ /* 0x00ae620008000800 */
[----:B------:R-:W-:-:S05]  /*0da0*/  IMAD.MOV.U32 R6, RZ, RZ, 0x3f000000 ;  /* 0x3f000000ff067424 */ /* 0x000fca00078e00ff */
[----:B-1----:R-:W-:-:S05]  /*0db0*/  LOP3.LUT R5, R5, 0xff000000, R6, 0xb8, !PT ;  /* 0xff00000005057812 */ /* 0x002fca00078eb806 */
[----:B------:R1:W-:Y:S01]  /*0dc0*/  STS [UR8+0x34], R5 ;  /* 0x00003405ff007988 */ /* 0x0003e20008000808 */
[----:B------:R-:W-:Y:S05]  /*0dd0*/  @P2 BRA `(.L_x_35) ;  /* 0x00000000001c2947 */ /* 0x000fea0003800000 */
[----:B-1----:R-:W1:Y:S01]  /*0de0*/  LDS R5, [UR8+0x38] ;  /* 0x00003808ff057984 */ /* 0x002e620008000800 */
[----:B------:R-:W-:-:S05]  /*0df0*/  IMAD.MOV.U32 R6, RZ, RZ, 0x7f ;  /* 0x0000007fff067424 */ /* 0x000fca00078e00ff */
[----:B-1----:R-:W-:-:S05]  /*0e00*/  LOP3.LUT R5, R5, 0xff, R6, 0xb8, !PT ;  /* 0x000000ff05057812 */ /* 0x002fca00078eb806 */
[----:B------:R4:W-:Y:S02]  /*0e10*/  STS [UR8+0x38], R5 ;  /* 0x00003805ff007988 */ /* 0x0009e40008000808 */
.L_x_34:
[----:B------:R-:W-:Y:S05]  /*0e20*/  @P2 BREAK B2 ;  /* 0x0000000000022942 */ /* 0x000fea0003800000 */
[----:B------:R-:W-:Y:S05]  /*0e30*/  @P2 BRA `(.L_x_36) ;  /* 0x00000000000c2947 */ /* 0x000fea0003800000 */
[----:B------:R1:W-:Y:S02]  /*0e40*/  STS [UR8+0x20], R8 ;  /* 0x00002008ff007988 */ /* 0x0003e40008000808 */
.L_x_35:
[----:B------:R-:W-:Y:S05]  /*0e50*/  BSYNC B2 ;  /* 0x0000000000027941 */ /* 0x000fea0003800000 */
.L_x_33:
[----:B------:R1:W-:Y:S02]  /*0e60*/  @!P2 STS [UR8+0x24], R3 ;  /* 0x00002403ff00a988 */ /* 0x0003e40008000808 */
.L_x_36:
[----:B------:R-:W-:Y:S05]  /*0e70*/  BSYNC B3 ;  /* 0x0000000000037941 */ /* 0x000fea0003800000 */
.L_x_32:
[----:B------:R-:W-:Y:S05]  /*0e80*/  WARPSYNC.ALL ;  /* 0x0000000000007948 */ /* 0x000fea0003800000 */
[----:B------:R-:W-:Y:S04]  /*0e90*/  BSSY B3, `(.L_x_37) ;  /* 0x000000e000037945 */ /* 0x000fe80003800000 */
[----:B------:R-:W-:Y:S05]  /*0ea0*/  @P2 BRA `(.L_x_38) ;  /* 0x0000000000302947 */ /* 0x000fea0003800000 */
[----:B-1-34-:R-:W1:Y:S01]  /*0eb0*/  LDS R5, [UR8+0x34] ;  /* 0x00003408ff057984 */ /* 0x01ae620008000800 */
[----:B------:R-:W3:Y:S03]  /*0ec0*/  LDC.64 R6, c[0x0][0x248] ;  /* 0x00009200ff067b82 */ /* 0x000ee60000000a00 */
[----:B------:R-:W4:Y:S01]  /*0ed0*/  LDS R3, [UR8+0x1c] ;  /* 0x00001c08ff037984 */ /* 0x000f220008000800 */
[C---:B---3--:R-:W-:Y:S01]  /*0ee0*/  SHF.L.U64.HI R7, R6.reuse, 0x1, R7 ;  /* 0x0000000106077819 */ /* 0x048fe20000010207 */
[----:B------:R-:W-:-:S03]  /*0ef0*/  IMAD.SHL.U32 R6, R6, 0x2, RZ ;  /* 0x0000000206067824 */ /* 0x000fc600078e00ff */
[--C-:B------:R-:W-:Y:S02]  /*0f00*/  SHF.R.U32.HI R8, RZ, 0x4, R7.reuse ;  /* 0x00000004ff087819 */ /* 0x100fe40000011607 */
[----:B------:R-:W-:-:S05]  /*0f10*/  SHF.R.U64 R6, R6, 0x4, R7 ;  /* 0x0000000406067819 */ /* 0x000fca0000001207 */
[----:B------:R3:W-:Y:S01]  /*0f20*/  STS [UR8+0xc], R6 ;  /* 0x00000c06ff007988 */ /* 0x0007e20008000808 */
[----:B-1----:R-:W-:Y:S02]  /*0f30*/  LOP3.LUT R5, R5, 0x7, RZ, 0xb8, !PT ;  /* 0x0000000705057812 */ /* 0x002fe400078eb8ff */
[----:B----4-:R-:W-:-:S03]  /*0f40*/  LOP3.LUT R3, R3, 0xf, R8, 0xb8, !PT ;  /* 0x0000000f03037812 */ /* 0x010fc600078eb808 */
[----:B------:R3:W-:Y:S04]  /*0f50*/  STS [UR8+0x34], R5 ;  /* 0x00003405ff007988 */ /* 0x0007e80008000808 */
[----:B------:R3:W-:Y:S02]  /*0f60*/  STS [UR8+0x1c], R3 ;  /* 0x00001c03ff007988 */ /* 0x0007e40008000808 */
.L_x_38:
[----:B------:R-:W-:Y:S05]  /*0f70*/  BSYNC B3 ;  /* 0x0000000000037941 */ /* 0x000fea0003800000 */
.L_x_37:
[----:B------:R-:W-:Y:S04]  /*0f80*/  BSSY B3, `(.L_x_39) ;  /* 0x000001a000037945 */ /* 0x000fe80003800000 */
[----:B------:R-:W-:Y:S04]  /*0f90*/  BSSY B4, `(.L_x_40) ;  /* 0x0000015000047945 */ /* 0x000fe80003800000 */
[----:B------:R-:W-:Y:S05]  /*0fa0*/  @P2 BRA `(.L_x_41) ;  /* 0x0000000000202947 */ /* 0x000fea0003800000 */
[----:B-1-3--:R-:W1:Y:S02]  /*0fb0*/  LDS R3, [UR8+0x34] ;  /* 0x00003408ff037984 */ /* 0x00ae640008000800 */
[----:B-1----:R-:W-:-:S05]  /*0fc0*/  LOP3.LUT R3, R3, 0x38, RZ, 0xb8, !PT ;  /* 0x0000003803037812 */ /* 0x002fca00078eb8ff */
[----:B------:R1:W-:Y:S01]  /*0fd0*/  STS [UR8+0x34], R3 ;  /* 0x00003403ff007988 */ /* 0x0003e20008000808 */
[----:B------:R-:W-:Y:S05]  /*0fe0*/  @P2 BRA `(.L_x_42) ;  /* 0x0000000000202947 */ /* 0x000fea0003800000 */
[----:B-1----:R-:W1:Y:S01]  /*0ff0*/  LDS R3, [UR8+0x8] ;  /* 0x00000808ff037984 */ /* 0x002e620008000800 */
[----:B------:R-:W-:-:S05]  /*1000*/  IMAD.MOV.U32 R6, RZ, RZ, 0x780 ;  /* 0x00000780ff067424 */ /* 0x000fca00078e00ff */
[----:B-1----:R-:W-:-:S05]  /*1010*/  LOP3.LUT R3, R3, 0x300, R6, 0xd8, !PT ;  /* 0x0000030003037812 */ /* 0x002fca00078ed806 */
[----:B------:R1:W-:Y:S02]  /*1020*/  STS [UR8+0x8], R3 ;  /* 0x00000803ff007988 */ /* 0x0003e40008000808 */
.L_x_41:
[----:B------:R-:W-:Y:S05]  /*1030*/  @P2 BRA `(.L_x_43) ;  /* 0x0000000000282947 */ /* 0x000fea0003800000 */
[----:B-1-3--:R-:W1:Y:S02]  /*1040*/  LDS R3, [UR8+0x8] ;  /* 0x00000808ff037984 */ /* 0x00ae640008000800 */
[----:B-1----:R-:W-:-:S05]  /*1050*/  LOP3.LUT R3, R3, 0x1800, RZ, 0xb8, !PT ;  /* 0x0000180003037812 */ /* 0x002fca00078eb8ff */
[----:B------:R3:W-:Y:S02]  /*1060*/  STS [UR8+0x8], R3 ;  /* 0x00000803ff007988 */ /* 0x0007e40008000808 */
.L_x_42:
[----:B------:R-:W-:Y:S05]  /*1070*/  @P2 BREAK B4 ;  /* 0x0000000000042942 */ /* 0x000fea0003800000 */
[----:B------:R-:W-:Y:S05]  /*1080*/  @P2 BRA `(.L_x_44) ;  /* 0x0000000000242947 */ /* 0x000fea0003800000 */
[----:B-1-3--:R-:W1:Y:S01]  /*1090*/  LDS R3, [UR8+0x8] ;  /* 0x00000808ff037984 */ /* 0x00ae620008000800 */
[----:B------:R-:W-:-:S05]  /*10a0*/  IMAD.MOV.U32 R6, RZ, RZ, 0x6000 ;  /* 0x00006000ff067424 */ /* 0x000fca00078e00ff */
[----:B-1----:R-:W-:-:S04]  /*10b0*/  LOP3.LUT R3, R3, 0x6000, R6, 0xd8, !PT ;  /* 0x0000600003037812 */ /* 0x002fc800078ed806 */
[----:B------:R-:W-:-:S05]  /*10c0*/  LOP3.LUT R3, R3, 0x400000, RZ, 0xb8, !PT ;  /* 0x0040000003037812 */ /* 0x000fca00078eb8ff */
[----:B------:R1:W-:Y:S02]  /*10d0*/  STS [UR8+0x8], R3 ;  /* 0x00000803ff007988 */ /* 0x0003e40008000808 */
.L_x_43:
[----:B------:R-:W-:Y:S05]  /*10e0*/  BSYNC B4 ;  /* 0x0000000000047941 */ /* 0x000fea0003800000 */
.L_x_40:
[----:B-1-3--:R-:W1:Y:S02]  /*10f0*/  @!P2 LDS R3, [UR8+0x8] ;  /* 0x00000808ff03a984 */ /* 0x00ae640008000800 */
[----:B-1----:R-:W-:-:S05]  /*1100*/  @!P2 LOP3.LUT R3, R3, 0x8000, RZ, 0xb8, !PT ;  /* 0x000080000303a812 */ /* 0x002fca00078eb8ff */
[----:B------:R1:W-:Y:S02]  /*1110*/  @!P2 STS [UR8+0x8], R3 ;  /* 0x00000803ff00a988 */ /* 0x0003e40008000808 */
.L_x_44:
[----:B------:R-:W-:Y:S05]  /*1120*/  BSYNC B3 ;  /* 0x0000000000037941 */ /* 0x000fea0003800000 */
.L_x_39:
[----:B------:R-:W-:Y:S05]  /*1130*/  WARPSYNC.ALL ;  /* 0x0000000000007948 */ /* 0x000fea0003800000 */
[----:B------:R-:W-:Y:S01]  /*1140*/  UIADD3 UR4, UR4, 0x100, URZ ;  /* 0x0000010004047890 */ /* 0x000fe2000fffe03f */
[----:B------:R-:W-:Y:S02]  /*1150*/  ISETP.GE.AND P1, PT, R11, 0x1, PT ;  /* 0x000000010b00780c */ /* 0x000fe40003f26270 */
[----:B------:R-:W-:Y:S02]  /*1160*/  CS2R R56, SRZ ;  /* 0x0000000000387805 */ /* 0x000fe4000001ff00 */
[----:B------:R-:W-:Y:S01]  /*1170*/  CS2R R58, SRZ ;  /* 0x00000000003a7805 */ /* 0x000fe2000001ff00 */
[----:B------:R-:W-:Y:S01]  /*1180*/  UIADD3 UR48, UP0, UR4, UR48, URZ ;  /* 0x0000003004307290 */ /* 0x000fe2000ff1e03f */
[----:B------:R-:W-:-:S02]  /*1190*/  CS2R R60, SRZ ;  /* 0x00000000003c7805 */ /* 0x000fc4000001ff00 */
[----:B------:R-:W-:Y:S02]  /*11a0*/  CS2R R62, SRZ ;  /* 0x00000000003e7805 */ /* 0x000fe4000001ff00 */
[----:B------:R-:W-:Y:S01]  /*11b0*/  CS2R R64, SRZ ;  /* 0x0000000000407805 */ /* 0x000fe2000001ff00 */
[----:B------:R-:W-:Y:S01]  /*11c0*/  ULEA.HI.X.SX32 UR49, UR4, UR49, 0x1, UP0 ;  /* 0x0000003104317291 */ /* 0x000fe200080f0e3f */
[----:B------:R-:W-:Y:S02]  /*11d0*/  CS2R R66, SRZ ;  /* 0x0000000000427805 */ /* 0x000fe4000001ff00 */
[----:B------:R-:W-:Y:S02]  /*11e0*/  CS2R R68, SRZ ;  /* 0x0000000000447805 */ /* 0x000fe4000001ff00 */
[----:B------:R-:W-:Y:S02]  /*11f0*/  CS2R R70, SRZ ;  /* 0x0000000000467805 */ /* 0x000fe4000001ff00 */
[----:B------:R-:W-:-:S02]  /*1200*/  CS2R R72, SRZ ;  /* 0x0000000000487805 */ /* 0x000fc4000001ff00 */
[----:B------:R-:W-:Y:S02]  /*1210*/  CS2R R74, SRZ ;  /* 0x00000000004a7805 */ /* 0x000fe4000001ff00 */
[----:B------:R-:W-:Y:S02]  /*1220*/  CS2R R76, SRZ ;  /* 0x00000000004c7805 */ /* 0x000fe4000001ff00 */
[----:B------:R-:W-:Y:S02]  /*1230*/  CS2R R78, SRZ ;  /* 0x00000000004e7805 */ /* 0x000fe4000001ff00 */
[----:B------:R-:W-:Y:S02]  /*1240*/  CS2R R80, SRZ ;  /* 0x0000000000507805 */ /* 0x000fe4000001ff00 */
[----:B------:R-:W-:Y:S02]  /*1250*/  CS2R R82, SRZ ;  /* 0x0000000000527805 */ /* 0x000fe4000001ff00 */
[----:B------:R-:W-:-:S02]  /*1260*/  CS2R R84, SRZ ;  /* 0x0000000000547805 */ /* 0x000fc4000001ff00 */
[----:B------:R-:W-:Y:S02]  /*1270*/  CS2R R86, SRZ ;  /* 0x0000000000567805 */ /* 0x000fe4000001ff00 */
[----:B------:R-:W-:Y:S02]  /*1280*/  CS2R R24, SRZ ;  /* 0x0000000000187805 */ /* 0x000fe4000001ff00 */
[----:B------:R-:W-:Y:S01]  /*1290*/  CS2R R26, SRZ ;  /* 0x00000000001a7805 */ /* 0x000fe2000001ff00 */
[----:B------:R-:W-:Y:S01]  /*12a0*/  IMAD.MOV.U32 R28, RZ, RZ, RZ ;  /* 0x000000ffff1c7224 */ /* 0x000fe200078e00ff */
[----:B------:R-:W-:Y:S06]  /*12b0*/  @P0 BRA `(.L_x_45) ;  /* 0x0000000000280947 */ /* 0x000fec0003800000 */
[----:B-1-3--:R-:W4:Y:S01]  /*12c0*/  S2R R3, SR_LANEID ;  /* 0x0000000000037919 */ /* 0x00af220000000000 */
[----:B------:R-:W-:Y:S05]  /*12d0*/  WARPSYNC.ALL ;  /* 0x0000000000007948 */ /* 0x000fea0003800000 */
[----:B----4-:R-:W-:-:S05]  /*12e0*/  IMAD.SHL.U32 R5, R3, 0x4, RZ ;  /* 0x0000000403057824 */ /* 0x010fca00078e00ff */
[----:B------:R-:W1:Y:S01]  /*12f0*/  LDS R3, [R5+UR8] ;  /* 0x0000000805037984 */ /* 0x000e620008000800 */
[----:B------:R-:W-:-:S05]  /*1300*/  IADD3 R6, P3, R5, UR48, RZ ;  /* 0x0000003005067c10 */ /* 0x000fca000ff7e0ff */
[----:B------:R-:W-:-:S05]  /*1310*/  IMAD.X R7, RZ, RZ, UR49, P3 ;  /* 0x00000031ff077e24 */ /* 0x000fca00098e06ff */
[----:B-1----:R1:W3:Y:S01]  /*1320*/  ATOMG.E.EXCH.STRONG.GPU PT, RZ, [R6], R3 ;  /* 0x0000000306ff73a8 */ /* 0x0022e200041ee100 */
[----:B------:R-:W-:-:S04]  /*1330*/  DEPBAR {5,4,3,2,1,0} ;  /* 0x0000003f0000791a */ /* 0x000fc80000000000 */
[----:B------:R1:W-:Y:S01]  /*1340*/  UTMACCTL.IV [UR48] ;  /* 0x00000000300079b9 */ /* 0x0003e20008000000 */
[----:B------:R-:W-:Y:S01]  /*1350*/  NOP ;  /* 0x0000000000007918 */ /* 0x000fe20000000000 */
.L_x_45:
[----:B------:R-:W-:Y:S05]  /*1360*/  @P0 BRA `(.L_x_46) ;  /* 0x00000000000c0947 */ /* 0x000fea0003800000 */
[----:B------:R0:W-:Y:S01]  /*1370*/  UTMACMDFLUSH ;  /* 0x00000000000079b7 */ /* 0x0001e20000000000 */
[----:B------:R-:W-:Y:S05]  /*1380*/  @P0 BRA `(.L_x_46) ;  /* 0x0000000000040947 */ /* 0x000fea0003800000 */
[----:B------:R-:W-:-:S04]  /*1390*/  DEPBAR.LE SB0, 0x0 ;  /* 0x000080000000791a */ /* 0x000fc80000000000 */
.L_x_46:
[----:B------:R-:W-:Y:S05]  /*13a0*/  WARPSYNC.ALL ;  /* 0x0000000000007948 */ /* 0x000fea0003800000 */
[----:B---3--:R-:W-:Y:S01]  /*13b0*/  BAR.SYNC.DEFER_BLOCKING 0x0 ;  /* 0x0000000000007b1d */ /* 0x008fe20000010000 */
[----:B------:R-:W-:Y:S01]  /*13c0*/  USHF.L.U32 UR11, UR51, 0x7, URZ ;  /* 0x00000007330b7899 */ /* 0x000fe2000800063f */
[----:B------:R-:W-:Y:S01]  /*13d0*/  IMAD.MOV.U32 R29, RZ, RZ, RZ ;  /* 0x000000ffff1d7224 */ /* 0x000fe200078e00ff */
[----:B------:R-:W-:Y:S01]  /*13e0*/  USHF.L.U32 UR22, UR50, 0x6, URZ ;  /* 0x0000000632167899 */ /* 0x000fe2000800063f */
[----:B------:R-:W-:Y:S02]  /*13f0*/  CS2R R30, SRZ ;  /* 0x00000000001e7805 */ /* 0x000fe4000001ff00 */
[----:B------:R-:W-:Y:S01]  /*1400*/  CS2R R32, SRZ ;  /* 0x0000000000207805 */ /* 0x000fe2000001ff00 */
[----:B------:R-:W-:Y:S01]  /*1410*/  VOTEU.ALL UP0, P2 ;  /* 0x00000000003f7886 */ /* 0x000fe20001000000 */
[----:B------:R-:W-:Y:S01]  /*1420*/  UMOV UR4, 0x1 ;  /* 0x0000000100047882 */ /* 0x000fe20000000000 */
[----:B------:R-:W-:-:S02]  /*1430*/  CS2R R34, SRZ ;  /* 0x0000000000227805 */ /* 0x000fc4000001ff00 */
[----:B------:R-:W-:Y:S02]  /*1440*/  CS2R R36, SRZ ;  /* 0x0000000000247805 */ /* 0x000fe4000001ff00 */
[----:B------:R-:W-:Y:S01]  /*1450*/  CS2R R38, SRZ ;  /* 0x0000000000267805 */ /* 0x000fe2000001ff00 */
[----:B------:R-:W-:-:S04]  /*1460*/  @!UP0 UIADD3 UR4, -UR4, 0x100000, URZ ;  /* 0x0010000004048890 */ /* 0x000fc8000fffe13f */
[----:B------:R-:W-:Y:S02]  /*1470*/  @!UP0 USHF.L.U32 UR5, UR4, 0xb, URZ ;  /* 0x0000000b04058899 */ /* 0x000fe4000800063f */
[----:B------:R-:W-:Y:S01]  /*1480*/  @!UP0 USHF.L.U32 UR4, UR4, 0x1, URZ ;  /* 0x0000000104048899 */ /* 0x000fe2000800063f */
[----:B------:R-:W-:Y:S01]  /*1490*/  CS2R R40, SRZ ;  /* 0x0000000000287805 */ /* 0x000fe2000001ff00 */
[----:B------:R-:W-:Y:S01]  /*14a0*/  VOTEU.ALL UP0, P2 ;  /* 0x00000000003f7886 */ /* 0x000fe20001000000 */
[----:B------:R-:W-:Y:S02]  /*14b0*/  CS2R R42, SRZ ;  /* 0x00000000002a7805 */ /* 0x000fe4000001ff00 */
[----:B------:R-:W-:Y:S02]  /*14c0*/  CS2R R44, SRZ ;  /* 0x00000000002c7805 */ /* 0x000fe4000001ff00 */
[----:B------:R-:W-:Y:S02]  /*14d0*/  CS2R R46, SRZ ;  /* 0x00000000002e7805 */ /* 0x000fe4000001ff00 */
[----:B------:R-:W-:-:S02]  /*14e0*/  CS2R R48, SRZ ;  /* 0x0000000000307805 */ /* 0x000fc4000001ff00 */
[----:B------:R-:W-:Y:S02]  /*14f0*/  CS2R R50, SRZ ;  /* 0x0000000000327805 */ /* 0x000fe4000001ff00 */
[----:B------:R-:W-:Y:S02]  /*1500*/  CS2R R52, SRZ ;  /* 0x0000000000347805 */ /* 0x000fe4000001ff00 */
[----:B------:R-:W-:Y:S01]  /*1510*/  CS2R R54, SRZ ;  /* 0x0000000000367805 */ /* 0x000fe2000001ff00 */
[----:B------:R-:W3:Y:S02]  /*1520*/  FENCE.VIEW.ASYNC.S ;  /* 0x00000000000073c6 */ /* 0x000ee40000000000 */
[----:B---3--:R3:W1:Y:S01]  /*1530*/  @!UP0 SYNCS.EXCH.64 URZ, [UR8+0x6000], UR4 ;  /* 0x00600004083f85b2 */ /* 0x0086620008000100 */
[----:B------:R-:W-:Y:S05]  /*1540*/  @!P1 BRA `(.L_x_47) ;  /* 0x0000000400b89947 */ /* 0x000fea0003800000 */
[----:B------:R-:W-:Y:S01]  /*1550*/  USHF.R.U32.HI UR12, URZ, 0x4, UR8 ;  /* 0x000000043f0c7899 */ /* 0x000fe20008011608 */
[----:B------:R-:W-:Y:S01]  /*1560*/  CS2R R56, SRZ ;  /* 0x0000000000387805 */ /* 0x000fe2000001ff00 */
[----:B------:R-:W-:Y:S01]  /*1570*/  UIADD3 UR6, UR8, 0x4000, URZ ;  /* 0x0000400008067890 */ /* 0x000fe2000fffe03f */
[----:B------:R-:W-:Y:S01]  /*1580*/  CS2R R58, SRZ ;  /* 0x00000000003a7805 */ /* 0x000fe2000001ff00 */
[----:B------:R-:W-:Y:S01]  /*1590*/  USGXT.U32 UR12, UR12, 0xe ;  /* 0x0000000e0c0c789a */ /* 0x000fe20008000000 */
[----:B------:R-:W-:Y:S01]  /*15a0*/  CS2R R60, SRZ ;  /* 0x00000000003c7805 */ /* 0x000fe2000001ff00 */
[----:B------:R-:W-:Y:S01]  /*15b0*/  USHF.R.U32.HI UR14, URZ, 0x4, UR6 ;  /* 0x000000043f0e7899 */ /* 0x000fe20008011606 */
[----:B------:R-:W-:Y:S01]  /*15c0*/  CS2R R62, SRZ ;  /* 0x00000000003e7805 */ /* 0x000fe2000001ff00 */
[----:B------:R-:W-:Y:S01]  /*15d0*/  UIADD3 UR6, UP0, UR12, 0x2, URZ ;  /* 0x000000020c067890 */ /* 0x000fe2000ff1e03f */
[----:B------:R-:W-:Y:S01]  /*15e0*/  CS2R R64, SRZ ;  /* 0x0000000000407805 */ /* 0x000fe2000001ff00 */
[----:B------:R-:W-:Y:S01]  /*15f0*/  USGXT.U32 UR14, UR14, 0xe ;  /* 0x0000000e0e0e789a */ /* 0x000fe20008000000 */
[----:B------:R-:W-:Y:S01]  /*1600*/  CS2R R66, SRZ ;  /* 0x0000000000427805 */ /* 0x000fe2000001ff00 */
[----:B---3--:R-:W-:Y:S01]  /*1610*/  UMOV UR4, URZ ;  /* 0x0000003f00047c82 */ /* 0x008fe20008000000 */
[----:B------:R-:W-:Y:S01]  /*1620*/  UMOV UR5, URZ ;  /* 0x0000003f00057c82 */ /* 0x000fe20008000000 */
[----:B------:R-:W-:Y:S01]  /*1630*/  UIADD3.X UR7, UR4, 0x40000040, URZ, UP0, !UPT ;  /* 0x4000004004077890 */ /* 0x000fe200087fe43f */
[----:B------:R-:W-:Y:S01]  /*1640*/  CS2R R68, SRZ ;  /* 0x0000000000447805 */ /* 0x000fe2000001ff00 */
[----:B------:R-:W-:Y:S01]  /*1650*/  UIADD3 UR9, UP0, UR14, 0x80, URZ ;  /* 0x000000800e097890 */ /* 0x000fe2000ff1e03f */
[----:B------:R-:W-:-:S02]  /*1660*/  CS2R R70, SRZ ;  /* 0x0000000000467805 */ /* 0x000fc4000001ff00 */
[----:B------:R-:W-:Y:S02]  /*1670*/  CS2R R72, SRZ ;  /* 0x0000000000487805 */ /* 0x000fe4000001ff00 */
[----:B------:R-:W-:Y:S01]  /*1680*/  CS2R R74, SRZ ;  /* 0x00000000004a7805 */ /* 0x000fe2000001ff00 */
[----:B------:R-:W-:Y:S01]  /*1690*/  UIADD3.X UR10, UR5, 0x40000040, URZ, UP0, !UPT ;  /* 0x40000040050a7890 */ /* 0x000fe200087fe43f */
        /* <DEDUP_REMOVED lines=15> */
[----:B------:R-:W-:Y:S01]  /*1790*/  CS2R R42, SRZ ;  /* 0x00000000002a7805 */ /* 0x000fe2000001ff00 */
[----:B------:R-:W-:Y:S01]  /*17a0*/  UMOV UR4, UR6 ;  /* 0x0000000600047c82 */ /* 0x000fe20008000000 */
[----:B------:R-:W-:Y:S01]  /*17b0*/  UMOV UR5, UR7 ;  /* 0x0000000700057c82 */ /* 0x000fe20008000000 */
[----:B------:R-:W-:-:S02]  /*17c0*/  CS2R R44, SRZ ;  /* 0x00000000002c7805 */ /* 0x000fc4000001ff00 */
[----:B------:R-:W-:Y:S02]  /*17d0*/  CS2R R46, SRZ ;  /* 0x00000000002e7805 */ /* 0x000fe4000001ff00 */
[----:B------:R-:W-:Y:S02]  /*17e0*/  CS2R R48, SRZ ;  /* 0x0000000000307805 */ /* 0x000fe4000001ff00 */
[----:B------:R-:W-:Y:S02]  /*17f0*/  CS2R R50, SRZ ;  /* 0x0000000000327805 */ /* 0x000fe4000001ff00 */
[----:B------:R-:W-:Y:S02]  /*1800*/  CS2R R52, SRZ ;  /* 0x0000000000347805 */ /* 0x000fe4000001ff00 */
[----:B------:R-:W-:Y:S01]  /*1810*/  CS2R R54, SRZ ;  /* 0x0000000000367805 */ /* 0x000fe2000001ff00 */
[----:B------:R-:W-:Y:S01]  /*1820*/  UMOV UR6, UR9 ;  /* 0x0000000900067c82 */ /* 0x000fe20008000000 */
[----:B------:R-:W-:Y:S01]  /*1830*/  UMOV UR7, UR10 ;  /* 0x0000000a00077c82 */ /* 0x000fe20008000000 */
[----:B------:R-:W-:-:S02]  /*1840*/  UIADD3.64 UR24, UR4, 0x2, URZ ;  /* 0x0000000204187897 */ /* 0x000fc4000fffe03f */
[----:B------:R-:W-:Y:S02]  /*1850*/  UIADD3.64 UR28, UR4, 0x4, URZ ;  /* 0x00000004041c7897 */ /* 0x000fe4000fffe03f */
[----:B------:R-:W-:Y:S02]  /*1860*/  UIADD3.64 UR32, UR4, 0x1fe, URZ ;  /* 0x000001fe04207897 */ /* 0x000fe4000fffe03f */
[----:B------:R-:W-:Y:S02]  /*1870*/  UIADD3.64 UR36, UR4, 0x200, URZ ;  /* 0x0000020004247897 */ /* 0x000fe4000fffe03f */
[----:B------:R-:W-:Y:S02]  /*1880*/  UIADD3.64 UR40, UR4, 0x202, URZ ;  /* 0x0000020204287897 */ /* 0x000fe4000fffe03f */
[----:B------:R-:W-:Y:S02]  /*1890*/  UIADD3.64 UR44, UR4, 0x204, URZ ;  /* 0x00000204042c7897 */ /* 0x000fe4000fffe03f */
[----:B------:R-:W-:-:S02]  /*18a0*/  UIADD3.64 UR26, UR6, 0x80, URZ ;  /* 0x00000080061a7897 */ /* 0x000fc4000fffe03f */
[----:B------:R-:W-:Y:S01]  /*18b0*/  UIADD3.64 UR30, UR6, 0x100, URZ ;  /* 0x00000100061e7897 */ /* 0x000fe2000fffe03f */
[----:B------:R-:W-:Y:S01]  /*18c0*/  UMOV UR10, URZ ;  /* 0x0000003f000a7c82 */ /* 0x000fe20008000000 */
[----:B------:R-:W-:-:S10]  /*18d0*/  UMOV UR15, 0x40000040 ;  /* 0x40000040000f7882 */ /* 0x000fd40000000000 */
.L_x_49:
[----:B-1----:R-:W-:Y:S01]  /*18e0*/  BAR.SYNC.DEFER_BLOCKING 0x0 ;  /* 0x0000000000007b1d */ /* 0x002fe20000010000 */
[----:B------:R-:W-:Y:S01]  /*18f0*/  @!P2 IMAD.MOV.U32 R3, RZ, RZ, 0x6000 ;  /* 0x00006000ff03a424 */ /* 0x000fe200078e00ff */
[----:B------:R-:W-:Y:S02]  /*1900*/  ELECT P0, URZ, PT ;  /* 0x00000000003f782f */ /* 0x000fe40003800000 */
[----:B------:R-:W-:Y:S02]  /*1910*/  ELECT P1, URZ, PT ;  /* 0x00000000003f782f */ /* 0x000fe40003820000 */
[C---:B------:R-:W-:Y:S01]  /*1920*/  ISETP.LT.U32.AND P0, PT, R2.reuse, 0x20, P0 ;  /* 0x000000200200780c */ /* 0x040fe20000701070 */
[----:B------:R-:W-:Y:S01]  /*1930*/  UMOV UR23, UR10 ;  /* 0x0000000a00177c82 */ /* 0x000fe20008000000 */
[----:B------:R-:W-:-:S11]  /*1940*/  ISETP.LT.U32.AND P1, PT, R2, 0x20, P1 ;  /* 0x000000200200780c */ /* 0x000fd60000f21070 */
[----:B------:R-:W-:Y:S01]  /*1950*/  VOTEU.ANY UP0, P0 ;  /* 0x00000000003f7886 */ /* 0x000fe20000000100 */
[----:B------:R-:W-:Y:S01]  /*1960*/  VOTEU.ANY UP2, P0 ;  /* 0x00000000003f7886 */ /* 0x000fe20000040100 */
[----:B------:R-:W-:Y:S01]  /*1970*/  VOTEU.ANY UP1, P1 ;  /* 0x00000000003f7886 */ /* 0x000fe20000820100 */
[----:B------:R-:W-:Y:S01]  /*1980*/  VOTEU.ANY UP3, P1 ;  /* 0x00000000003f7886 */ /* 0x000fe20000860100 */
[----:B------:R1:W-:Y:S01]  /*1990*/  @!P2 SYNCS.ARRIVE.TRANS64 RZ, [UR8+0x6000], R3 ;  /* 0x00600003ffffa9a7 */ /* 0x0003e20008000008 */
[----:B------:R3:W-:Y:S06]  /*19a0*/  MEMBAR.ALL.CTA ;  /* 0x0000000000007992 */ /* 0x0007ec0000008000 */
[----:B---3--:R-:W3:Y:S01]  /*19b0*/  FENCE.VIEW.ASYNC.S ;  /* 0x00000000000073c6 */ /* 0x008ee20000000000 */
[----:B------:R-:W-:Y:S01]  /*19c0*/  @UP0 UIADD3 UR9, UR8, 0x6000, URZ ;  /* 0x0000600008090890 */ /* 0x000fe2000fffe03f */
[----:B------:R-:W-:Y:S01]  /*19d0*/  @UP0 UMOV UR34, UR16 ;  /* 0x0000001000220c82 */ /* 0x000fe20008000000 */
[----:B------:R-:W-:Y:S01]  /*19e0*/  @UP0 UMOV UR35, UR17 ;  /* 0x0000001100230c82 */ /* 0x000fe20008000000 */
[----:B------:R-:W-:-:S02]  /*19f0*/  @UP1 UIADD3 UR20, UR8, 0x4000, URZ ;  /* 0x0000400008141890 */ /* 0x000fc4000fffe03f */
[----:B------:R-:W-:Y:S01]  /*1a00*/  @UP1 UIADD3 UR21, UR8, 0x6000, URZ ;  /* 0x0000600008151890 */ /* 0x000fe2000fffe03f */
[----:B-1----:R-:W-:Y:S01]  /*1a10*/  SHF.L.U32 R3, R4, 0x1f, RZ ;  /* 0x0000001f04037819 */ /* 0x002fe200000006ff */
[----:B------:R-:W-:Y:S01]  /*1a20*/  @UP1 UMOV UR38, UR18 ;  /* 0x0000001200261c82 */ /* 0x000fe20008000000 */
[----:B------:R-:W-:Y:S01]  /*1a30*/  @UP1 UMOV UR39, UR19 ;  /* 0x0000001300271c82 */ /* 0x000fe20008000000 */
[----:B---3--:R-:W-:Y:S06]  /*1a40*/  BAR.SYNC.DEFER_BLOCKING 0x0 ;  /* 0x0000000000007b1d */ /* 0x008fec0000010000 */
[----:B------:R1:W-:Y:S02]  /*1a50*/  @UP2 UTMALDG.2D [UR8], [UR34] ;  /* 0x00000008220025b4 */ /* 0x0003e40008008000 */
[----:B------:R-:W-:Y:S06]  /*1a60*/  BAR.SYNC.DEFER_BLOCKING 0x0 ;  /* 0x0000000000007b1d */ /* 0x000fec0000010000 */
[----:B------:R1:W-:Y:S02]  /*1a70*/  @UP3 UTMALDG.2D [UR20], [UR38] ;  /* 0x00000014260035b4 */ /* 0x0003e40008008000 */
[----:B------:R-:W-:Y:S06]  /*1a80*/  BAR.SYNC.DEFER_BLOCKING 0x0 ;  /* 0x0000000000007b1d */ /* 0x000fec0000010000 */
[----:B------:R-:W3:Y:S02]  /*1a90*/  SYNCS.PHASECHK.TRANS64.TRYWAIT P0, [UR8+0x6000], R3 ;  /* 0x00600003ff0075a7 */ /* 0x000ee40008000148 */
[----:B-1-3--:R-:W-:Y:S05]  /*1aa0*/  @!P0 BRA `(.L_x_48) ;  /* 0x0000000400848947 */ /* 0x00afea0003800000 */
.L_x_50:
[----:B------:R-:W-:Y:S02]  /*1ab0*/  WARPGROUP.DEPBAR.LE gsb0, 0x0 ;  /* 0x00008000000079c5 */ /* 0x000fe40000010000 */
[----:B------:R-:W-:Y:S01]  /*1ac0*/  WARPGROUP.ARRIVE ;  /* 0x00000000000079c5 */ /* 0x000fe20000000000 */
[----:B------:R-:W-:Y:S01]  /*1ad0*/  UMOV UR13, 0x40000040 ;  /* 0x40000040000d7882 */ /* 0x000fe20000000000 */
[----:B------:R-:W-:Y:S01]  /*1ae0*/  UMOV UR34, UR14 ;  /* 0x0000000e00227c82 */ /* 0x000fe20008000000 */
[----:B------:R-:W-:Y:S01]  /*1af0*/  UMOV UR35, UR15 ;  /* 0x0000000f00237c82 */ /* 0x000fe20008000000 */
[----:B------:R-:W-:Y:S01]  /*1b00*/  UMOV UR38, UR6 ;  /* 0x0000000600267c82 */ /* 0x000fe20008000000 */
[----:B------:R-:W-:Y:S01]  /*1b10*/  UMOV UR39, UR7 ;  /* 0x0000000700277c82 */ /* 0x000fe20008000000 */
[----:B------:R-:W-:Y:S01]  /*1b20*/  HGMMA.64x64x16.F32 R56, gdesc[UR12].tnspB, R56 ;  /* 0x40e000000c3879f0 */ /* 0x000fe20008700838 */
[----:B------:R-:W-:Y:S01]  /*1b30*/  UMOV UR42, UR26 ;  /* 0x0000001a002a7c82 */ /* 0x000fe20008000000 */
[----:B------:R-:W-:Y:S01]  /*1b40*/  UMOV UR43, UR27 ;  /* 0x0000001b002b7c82 */ /* 0x000fe20008000000 */
[----:B------:R-:W1:Y:S01]  /*1b50*/  LDC R3, c[0x0][0x230] ;  /* 0x00008c00ff037b82 */ /* 0x000e620000000800 */
[----:B------:R-:W-:Y:S01]  /*1b60*/  UIADD3 UR10, UR10, 0x40, URZ ;  /* 0x000000400a0a7890 */ /* 0x000fe2000fffe03f */
[----:B------:R-:W-:Y:S01]  /*1b70*/  LOP3.LUT R4, R4, 0x1, RZ, 0x3c, !PT ;  /* 0x0000000104047812 */ /* 0x000fe200078e3cff */
[----:B------:R-:W-:Y:S01]  /*1b80*/  UMOV UR46, UR30 ;  /* 0x0000001e002e7c82 */ /* 0x000fe20008000000 */
[----:B------:R-:W-:-:S03]  /*1b90*/  UMOV UR47, UR31 ;  /* 0x0000001f002f7c82 */ /* 0x000fc60008000000 */
[----:B-1----:R-:W-:Y:S01]  /*1ba0*/  ISETP.LE.AND P0, PT, R3, UR10, PT ;  /* 0x0000000a03007c0c */ /* 0x002fe2000bf03270 */
[----:B------:R-:W-:Y:S04]  /*1bb0*/  HGMMA.64x64x16.F32 R56, gdesc[UR4].tnspB, R56 ;  /* 0x40e00000043879f0 */ /* 0x000fe80008700838 */
[----:B------:R-:W-:Y:S04]  /*1bc0*/  HGMMA.64x64x16.F32 R56, gdesc[UR24].tnspB, R56 ;  /* 0x40e00000183879f0 */ /* 0x000fe80008700838 */
[----:B------:R-:W-:Y:S04]  /*1bd0*/  HGMMA.64x64x16.F32 R56, gdesc[UR28].tnspB, R56 ;  /* 0x40e000001c3879f0 */ /* 0x000fe80008700838 */
[----:B------:R-:W-:Y:S04]  /*1be0*/  HGMMA.64x64x16.F32 R24, gdesc[UR32].tnspB, R24 ;  /* 0x40e00000201879f0 */ /* 0x000fe80008700818 */
[----:B------:R-:W-:Y:S04]  /*1bf0*/  HGMMA.64x64x16.F32 R24, gdesc[UR36].tnspB, R24 ;  /* 0x40e00000241879f0 */ /* 0x000fe80008700818 */
[----:B------:R-:W-:Y:S04]  /*1c00*/  HGMMA.64x64x16.F32 R24, gdesc[UR40].tnspB, R24 ;  /* 0x40e00000281879f0 */ /* 0x000fe80008700818 */
[----:B------:R-:W-:Y:S01]  /*1c10*/  HGMMA.64x64x16.F32 R24, gdesc[UR44].tnspB, R24, gsb0 ;  /* 0x40e000002c1879f0 */ /* 0x000fe20008000818 */
[----:B------:R-:W-:Y:S05]  /*1c20*/  @!P0 BRA `(.L_x_49) ;  /* 0xfffffffc002c8947 */ /* 0x000fea000383ffff */
.L_x_47:
[C---:B-1----:R-:W-:Y:S01]  /*1c30*/  IMAD.SHL.U32 R3, R0.reuse, 0x80, RZ ;  /* 0x0000008000037824 */ /* 0x042fe200078e00ff */
[----:B------:R-:W-:Y:S02]  /*1c40*/  WARPGROUP.DEPBAR.LE gsb0, 0x0 ;  /* 0x00008000000079c5 */ /* 0x000fe40000010000 */
[C---:B------:R-:W-:Y:S01]  /*1c50*/  IMAD.SHL.U32 R4, R0.reuse, 0x10, RZ ;  /* 0x0000001000047824 */ /* 0x040fe200078e00ff */
[----:B------:R-:W-:Y:S01]  /*1c60*/  BAR.SYNC.DEFER_BLOCKING 0x0 ;  /* 0x0000000000007b1d */ /* 0x000fe20000010000 */
[----:B------:R-:W-:Y:S02]  /*1c70*/  LOP3.LUT R3, R3, 0x780, RZ, 0xc0, !PT ;  /* 0x0000078003037812 */ /* 0x000fe400078ec0ff */
[----:B------:R-:W-:Y:S02]  /*1c80*/  ELECT P0, URZ, PT ;  /* 0x00000000003f782f */ /* 0x000fe40003800000 */
[----:B------:R-:W-:Y:S02]  /*1c90*/  F2FP.F16.F32.PACK_AB R56, R57, R56 ;  /* 0x000000383938723e */ /* 0x000fe400000000ff */
[----:B------:R-:W-:Y:S01]  /*1ca0*/  LOP3.LUT R3, R3, 0x70, R4, 0xf8, !PT ;  /* 0x0000007003037812 */ /* 0x000fe200078ef804 */
[----:B------:R-:W-:Y:S01]  /*1cb0*/  UMOV UR9, UR22 ;  /* 0x0000001600097c82 */ /* 0x000fe20008000000 */
[----:B------:R-:W-:Y:S01]  /*1cc0*/  F2FP.F16.F32.PACK_AB R57, R59, R58 ;  /* 0x0000003a3b39723e */ /* 0x000fe200000000ff */
[----:B------:R-:W-:Y:S01]  /*1cd0*/  UMOV UR10, UR11 ;  /* 0x0000000b000a7c82 */ /* 0x000fe20008000000 */
[----:B------:R-:W-:Y:S01]  /*1ce0*/  LOP3.LUT R3, R3, 0x10, R0, 0x78, !PT ;  /* 0x0000001003037812 */ /* 0x000fe200078e7800 */
[----:B------:R-:W-:Y:S01]  /*1cf0*/  IMAD.SHL.U32 R0, R0, 0x40, RZ ;  /* 0x0000004000007824 */ /* 0x000fe200078e00ff */
[----:B------:R-:W-:-:S02]  /*1d00*/  F2FP.F16.F32.PACK_AB R24, R25, R24 ;  /* 0x000000181918723e */ /* 0x000fc400000000ff */
[----:B------:R-:W-:Y:S02]  /*1d10*/  ISETP.LT.U32.AND P0, PT, R2, 0x20, P0 ;  /* 0x000000200200780c */ /* 0x000fe40000701070 */
[----:B------:R-:W-:Y:S02]  /*1d20*/  LOP3.LUT R0, R3, 0x1800, R0, 0xf8, !PT ;  /* 0x0000180003007812 */ /* 0x000fe400078ef800 */
[----:B------:R-:W-:Y:S02]  /*1d30*/  F2FP.F16.F32.PACK_AB R58, R61, R60 ;  /* 0x0000003c3d3a723e */ /* 0x000fe400000000ff */
[C---:B------:R-:W-:Y:S01]  /*1d40*/  LOP3.LUT R3, R0.reuse, 0x20, RZ, 0x3c, !PT ;  /* 0x0000002000037812 */ /* 0x040fe200078e3cff */
[C---:B------:R-:W-:Y:S01]  /*1d50*/  VIADD R2, R0.reuse, UR8 ;  /* 0x0000000800027c36 */ /* 0x040fe20008000000 */
[----:B------:R-:W-:Y:S02]  /*1d60*/  LOP3.LUT R4, R0, 0x40, RZ, 0x3c, !PT ;  /* 0x0000004000047812 */ /* 0x000fe400078e3cff */
[----:B------:R-:W-:Y:S01]  /*1d70*/  F2FP.F16.F32.PACK_AB R59, R63, R62 ;  /* 0x0000003e3f3b723e */ /* 0x000fe200000000ff */
[----:B------:R-:W-:Y:S01]  /*1d80*/  VIADD R3, R3, UR8 ;  /* 0x0000000803037c36 */ /* 0x000fe20008000000 */
[----:B------:R-:W-:Y:S01]  /*1d90*/  F2FP.F16.F32.PACK_AB R64, R65, R64 ;  /* 0x000000404140723e */ /* 0x000fe200000000ff */
[----:B------:R-:W1:Y:S01]  /*1da0*/  @!P2 SYNCS.CCTL.IV [UR8+0x6000] ;  /* 0x00600000ff00a9b1 */ /* 0x000e620008000008 */
[----:B------:R-:W-:Y:S01]  /*1db0*/  F2FP.F16.F32.PACK_AB R25, R27, R26 ;  /* 0x0000001a1b19723e */ /* 0x000fe200000000ff */
[----:B------:R-:W-:Y:S01]  /*1dc0*/  VIADD R4, R4, UR8 ;  /* 0x0000000804047c36 */ /* 0x000fe20008000000 */
[----:B------:R-:W-:Y:S01]  /*1dd0*/  F2FP.F16.F32.PACK_AB R65, R67, R66 ;  /* 0x000000424341723e */ /* 0x000fe200000000ff */
[----:B-1----:R-:W-:Y:S01]  /*1de0*/  STSM.16.M88.4 [R2], R56 ;  /* 0x0000003802007844 */ /* 0x002fe20000000200 */
[----:B------:R-:W-:Y:S01]  /*1df0*/  F2FP.F16.F32.PACK_AB R26, R29, R28 ;  /* 0x0000001c1d1a723e */ /* 0x000fe200000000ff */
[----:B------:R-:W-:Y:S01]  /*1e00*/  VOTEU.ANY UP0, P0 ;  /* 0x00000000003f7886 */ /* 0x000fe20000000100 */
[----:B------:R-:W-:Y:S01]  /*1e10*/  F2FP.F16.F32.PACK_AB R27, R31, R30 ;  /* 0x0000001e1f1b723e */ /* 0x000fe200000000ff */
[----:B------:R-:W-:Y:S01]  /*1e20*/  VOTEU.ANY UP1, P0 ;  /* 0x00000000003f7886 */ /* 0x000fe20000020100 */
[----:B------:R-:W-:-:S02]  /*1e30*/  F2FP.F16.F32.PACK_AB R32, R33, R32 ;  /* 0x000000202120723e */ /* 0x000fc400000000ff */
[----:B------:R-:W-:Y:S01]  /*1e40*/  LOP3.LUT R0, R0, 0x60, RZ, 0x3c, !PT ;  /* 0x0000006000007812 */ /* 0x000fe200078e3cff */
[----:B------:R-:W-:Y:S01]  /*1e50*/  STSM.16.M88.4 [R2+0x2000], R24 ;  /* 0x0020001802007844 */ /* 0x000fe20000000200 */
[----:B------:R-:W-:Y:S01]  /*1e60*/  F2FP.F16.F32.PACK_AB R66, R69, R68 ;  /* 0x000000444542723e */ /* 0x000fe200000000ff */
[----:B---3--:R-:W-:Y:S01]  /*1e70*/  @UP0 UMOV UR4, UR48 ;  /* 0x0000003000040c82 */ /* 0x008fe20008000000 */
[----:B------:R-:W-:Y:S01]  /*1e80*/  F2FP.F16.F32.PACK_AB R67, R71, R70 ;  /* 0x000000464743723e */ /* 0x000fe200000000ff */
[----:B------:R-:W-:Y:S01]  /*1e90*/  VIADD R0, R0, UR8 ;  /* 0x0000000800007c36 */ /* 0x000fe20008000000 */
[----:B------:R-:W-:Y:S01]  /*1ea0*/  F2FP.F16.F32.PACK_AB R72, R73, R72 ;  /* 0x000000484948723e */ /* 0x000fe200000000ff */
[----:B------:R-:W-:Y:S01]  /*1eb0*/  @UP0 UMOV UR5, UR49 ;  /* 0x0000003100050c82 */ /* 0x000fe20008000000 */
[----:B------:R-:W-:Y:S01]  /*1ec0*/  F2FP.F16.F32.PACK_AB R33, R35, R34 ;  /* 0x000000222321723e */ /* 0x000fe200000000ff */
[----:B------:R-:W-:Y:S01]  /*1ed0*/  STSM.16.M88.4 [R3], R64 ;  /* 0x0000004003007844 */ /* 0x000fe20000000200 */
[----:B------:R-:W-:-:S02]  /*1ee0*/  F2FP.F16.F32.PACK_AB R73, R75, R74 ;  /* 0x0000004a4b49723e */ /* 0x000fc400000000ff */
[----:B------:R-:W-:Y:S02]  /*1ef0*/  F2FP.F16.F32.PACK_AB R34, R37, R36 ;  /* 0x000000242522723e */ /* 0x000fe400000000ff */
[----:B------:R-:W-:Y:S02]  /*1f00*/  F2FP.F16.F32.PACK_AB R35, R39, R38 ;  /* 0x000000262723723e */ /* 0x000fe400000000ff */
[----:B------:R-:W-:Y:S02]  /*1f10*/  F2FP.F16.F32.PACK_AB R40, R41, R40 ;  /* 0x000000282928723e */ /* 0x000fe400000000ff */
[----:B------:R-:W-:Y:S01]  /*1f20*/  F2FP.F16.F32.PACK_AB R74, R77, R76 ;  /* 0x0000004c4d4a723e */ /* 0x000fe200000000ff */
[----:B------:R-:W-:Y:S01]  /*1f30*/  STSM.16.M88.4 [R3+0x2000], R32 ;  /* 0x0020002003007844 */ /* 0x000fe20000000200 */
[----:B------:R-:W-:Y:S02]  /*1f40*/  F2FP.F16.F32.PACK_AB R75, R79, R78 ;  /* 0x0000004e4f4b723e */ /* 0x000fe400000000ff */
[----:B------:R-:W-:-:S02]  /*1f50*/  F2FP.F16.F32.PACK_AB R80, R81, R80 ;  /* 0x000000505150723e */ /* 0x000fc400000000ff */
[----:B------:R-:W-:Y:S01]  /*1f60*/  F2FP.F16.F32.PACK_AB R41, R43, R42 ;  /* 0x0000002a2b29723e */ /* 0x000fe200000000ff */
[----:B------:R-:W-:Y:S01]  /*1f70*/  STSM.16.M88.4 [R4], R72 ;  /* 0x0000004804007844 */ /* 0x000fe20000000200 */
[----:B------:R-:W-:Y:S02]  /*1f80*/  F2FP.F16.F32.PACK_AB R81, R83, R82 ;  /* 0x000000525351723e */ /* 0x000fe400000000ff */
[----:B------:R-:W-:Y:S02]  /*1f90*/  F2FP.F16.F32.PACK_AB R42, R45, R44 ;  /* 0x0000002c2d2a723e */ /* 0x000fe400000000ff */
[----:B------:R-:W-:Y:S02]  /*1fa0*/  F2FP.F16.F32.PACK_AB R43, R47, R46 ;  /* 0x0000002e2f2b723e */ /* 0x000fe400000000ff */
[----:B------:R-:W-:Y:S02]  /*1fb0*/  F2FP.F16.F32.PACK_AB R48, R49, R48 ;  /* 0x000000303130723e */ /* 0x000fe400000000ff */
[----:B------:R-:W-:Y:S01]  /*1fc0*/  F2FP.F16.F32.PACK_AB R82, R85, R84 ;  /* 0x000000545552723e */ /* 0x000fe200000000ff */
[----:B------:R-:W-:Y:S01]  /*1fd0*/  STSM.16.M88.4 [R4+0x2000], R40 ;  /* 0x0020002804007844 */ /* 0x000fe20000000200 */
[----:B------:R-:W-:-:S02]  /*1fe0*/  F2FP.F16.F32.PACK_AB R83, R87, R86 ;  /* 0x000000565753723e */ /* 0x000fc400000000ff */
[----:B------:R-:W-:Y:S02]  /*1ff0*/  F2FP.F16.F32.PACK_AB R49, R51, R50 ;  /* 0x000000323331723e */ /* 0x000fe400000000ff */
[----:B------:R-:W-:Y:S01]  /*2000*/  F2FP.F16.F32.PACK_AB R50, R53, R52 ;  /* 0x000000343532723e */ /* 0x000fe200000000ff */
[----:B------:R-:W-:Y:S01]  /*2010*/  STSM.16.M88.4 [R0], R80 ;  /* 0x0000005000007844 */ /* 0x000fe20000000200 */
[----:B------:R-:W-:-:S05]  /*2020*/  F2FP.F16.F32.PACK_AB R51, R55, R54 ;  /* 0x000000363733723e */ /* 0x000fca00000000ff */
[----:B------:R-:W-:Y:S01]  /*2030*/  STSM.16.M88.4 [R0+0x2000], R48 ;  /* 0x0020003000007844 */ /* 0x000fe20000000200 */
[----:B------:R1:W-:Y:S06]  /*2040*/  MEMBAR.ALL.CTA ;  /* 0x0000000000007992 */ /* 0x0003ec0000008000 */
[----:B-1----:R-:W1:Y:S02]  /*2050*/  FENCE.VIEW.ASYNC.S ;  /* 0x00000000000073c6 */ /* 0x002e640000000000 */
[----:B-1----:R-:W-:Y:S06]  /*2060*/  BAR.SYNC.DEFER_BLOCKING 0x0 ;  /* 0x0000000000007b1d */ /* 0x002fec0000010000 */
[----:B------:R1:W-:Y:S01]  /*2070*/  @UP1 UTMASTG.2D [UR8], [UR4] ;  /* 0x00000008040013b5 */ /* 0x0003e20008008000 */
[----:B------:R0:W-:Y:S01]  /*2080*/  UTMACMDFLUSH ;  /* 0x00000000000079b7 */ /* 0x0001e20000000000 */
[----:B------:R-:W-:-:S04]  /*2090*/  DEPBAR.LE SB0, 0x0 ;  /* 0x000080000000791a */ /* 0x000fc80000000000 */
[----:B------:R-:W-:Y:S06]  /*20a0*/  BAR.SYNC.DEFER_BLOCKING 0x0 ;  /* 0x0000000000007b1d */ /* 0x000fec0000010000 */
[----:B-1----:R-:W-:Y:S05]  /*20b0*/  EXIT ;  /* 0x000000000000794d */ /* 0x002fea0003800000 */
.L_x_48:
[----:B------:R-:W1:Y:S02]  /*20c0*/  SYNCS.PHASECHK.TRANS64.TRYWAIT P0, [UR8+0x6000], R3 ;  /* 0x00600003ff0075a7 */ /* 0x000e640008000148 */
[----:B-1----:R-:W-:Y:S05]  /*20d0*/  @!P0 BRA `(.L_x_48) ;  /* 0xfffffffc00f88947 */ /* 0x002fea000383ffff */
[----:B------:R-:W-:Y:S05]  /*20e0*/  BRA `(.L_x_50) ;  /* 0xfffffff800707947 */ /* 0x000fea000383ffff */
.L_x_51:
[----:B------:R-:W-:-:S00]  /*20f0*/  BRA `(.L_x_51) ;  /* 0xfffffffc00fc7947 */ /* 0x000fc0000383ffff */
[----:B------:R-:W-:-:S00]  /*2100*/  NOP ;  /* 0x0000000000007918 */ /* 0x000fc00000000000 */
[----:B------:R-:W-:-:S00]  /*2110*/  NOP ;  /* 0x0000000000007918 */ /* 0x000fc00000000000 */
[----:B------:R-:W-:-:S00]  /*2120*/  NOP ;  /* 0x0000000000007918 */ /* 0x000fc00000000000 */
[----:B------:R-:W-:-:S00]  /*2130*/  NOP ;  /* 0x0000000000007918 */ /* 0x000fc00000000000 */
[----:B------:R-:W-:-:S00]  /*2140*/  NOP ;  /* 0x0000000000007918 */ /* 0x000fc00000000000 */
[----:B------:R-:W-:-:S00]  /*2150*/  NOP ;  /* 0x0000000000007918 */ /* 0x000fc00000000000 */
[----:B------:R-:W-:-:S00]  /*2160*/  NOP ;  /* 0x0000000000007918 */ /* 0x000fc00000000000 */
[----:B------:R-:W-:-:S00]  /*2170*/  NOP ;  /* 0x0000000000007918 */ /* 0x000fc00000000000 */
.L_x_52:


//--------------------- .nv.shared.gluon_wgmma    --------------------------
	.section	.nv.shared.gluon_wgmma,"aw",@nobits
	.sectionflags	@""
	.align	16
	.zero		1024


//--------------------- .nv.shared.reserved.0     --------------------------
	.section	.nv.shared.reserved.0,"aw",@nobits
	.weak		__nv_reservedSMEM_offset_0_alias
	.size		__nv_reservedSMEM_offset_0_alias, 0, 0
	.other		__nv_reservedSMEM_offset_0_alias,@"STO_CUDA_RESERVED_SHARED STV_DEFAULT"
__nv_reservedSMEM_offset_0_alias:
	.zero		0


//--------------------- .nv.constant0.gluon_wgmma --------------------------
	.section	.nv.constant0.gluon_wgmma,"a",@progbits
	.sectionflags	@""
	.align	4
.nv.constant0.gluon_wgmma:
	.zero		608


//--------------------- SYMBOLS --------------------------

	.type		.nv.reservedSmem.offset0,@object
	.size		.nv.reservedSmem.offset0,0x4
